	.target	sm_90a

	.elftype	@"ET_EXEC"


//--------------------- .note.nv.tkinfo           --------------------------
	.section	.note.nv.tkinfo,"",@"SHT_NOTE"
	.sectionflags	@"SHF_NOTE_NV_TKINFO"
	.tkinfo
        /*0018*/ 	.word	0x00000002
        /*0030*/ 	.string	""
        /*0030*/ 	.string	"ptxas"
        /*0030*/ 	.string	"Cuda compilation tools, release 13.0, V13.0.88"
        /*0030*/ 	.string	"Build cuda_13.0.r13.0/compiler.36424714_0"
        /*0030*/ 	.string	"-arch sm_90a -m 64 "



//--------------------- .note.nv.cuinfo           --------------------------
	.section	.note.nv.cuinfo,"",@"SHT_NOTE"
	.sectionflags	@"SHF_NOTE_NV_CUINFO"
        /*0018*/ 	.short	0x0002
        /*001a*/ 	.short	0x005a
        /*001c*/ 	.short	0x0082
	.zero		2


//--------------------- .nv.info                  --------------------------
	.section	.nv.info,"",@"SHT_CUDA_INFO"
	.align	4


	//----- nvinfo : EIATTR_REGCOUNT
	.align		4
        /*0000*/ 	.byte	0x04, 0x2f
        /*0002*/ 	.short	(.L_12 - .L_11)
	.align		4
.L_11:
        /*0004*/ 	.word	index@(_ZN7cutlass13device_kernelINS_4gemm6kernel13GemmUniversalIN4cute5tupleIJiiiiEEENS1_10collective13CollectiveMmaINS1_37MainloopSm90TmaGmmaWarpSpecializedFP8ILi2ENS5_IJNS4_1CILi2EEENSA_ILi1EEESC_EEENS1_35KernelTmaWarpSpecializedCooperativeEEENS5_IJNSA_ILi192EEENSA_ILi224EEENSA_ILi256EEEEEENS_12float_e4m3_tENS5_IJlSC_lEEESK_SL_NS4_8TiledMMAINS4_8MMA_AtomIJNS4_4SM904GMMA30MMA_64x32x32_F32E4M3E4M3_SS_TNILNSP_7ScaleInE1ELSR_1EEEEEENS4_6LayoutISD_NS5_IJSC_NSA_ILi0EEESV_EEEEENS5_IJNS4_10UnderscoreESY_SY_EEEEENS4_13SM90_TMA_LOADENS4_14ComposedLayoutINS4_7SwizzleILi3ELi4ELi3EEENS4_18smem_ptr_flag_bitsILi8EEENSU_INS5_IJNSA_ILi8EEENSA_ILi128EEEEEENS5_IJS18_SC_EEEEEEEvNS4_8identityENS4_23SM90_TMA_LOAD_MULTICASTES1C_vS1D_EENS_8epilogue10collective6detail29Sm90TmaWarpSpecializedAdapterINS1H_15DefaultEpilogueISK_SL_SL_NS1G_6thread17LinearCombinationISK_Li1EffLNS1L_9ScaleType4KindE0ELNS_15FloatRoundStyleE2ESK_EENS1_15EpilogueDefaultEEEEEvvEEEEvNT_6ParamsE)
        /*0008*/ 	.word	0x000000a8


	//----- nvinfo : EIATTR_FRAME_SIZE
	.align		4
.L_12:
        /*000c*/ 	.byte	0x04, 0x11
        /*000e*/ 	.short	(.L_14 - .L_13)
	.align		4
.L_13:
        /*0010*/ 	.word	index@(_ZN7cutlass13device_kernelINS_4gemm6kernel13GemmUniversalIN4cute5tupleIJiiiiEEENS1_10collective13CollectiveMmaINS1_37MainloopSm90TmaGmmaWarpSpecializedFP8ILi2ENS5_IJNS4_1CILi2EEENSA_ILi1EEESC_EEENS1_35KernelTmaWarpSpecializedCooperativeEEENS5_IJNSA_ILi192EEENSA_ILi224EEENSA_ILi256EEEEEENS_12float_e4m3_tENS5_IJlSC_lEEESK_SL_NS4_8TiledMMAINS4_8MMA_AtomIJNS4_4SM904GMMA30MMA_64x32x32_F32E4M3E4M3_SS_TNILNSP_7ScaleInE1ELSR_1EEEEEENS4_6LayoutISD_NS5_IJSC_NSA_ILi0EEESV_EEEEENS5_IJNS4_10UnderscoreESY_SY_EEEEENS4_13SM90_TMA_LOADENS4_14ComposedLayoutINS4_7SwizzleILi3ELi4ELi3EEENS4_18smem_ptr_flag_bitsILi8EEENSU_INS5_IJNSA_ILi8EEENSA_ILi128EEEEEENS5_IJS18_SC_EEEEEEEvNS4_8identityENS4_23SM90_TMA_LOAD_MULTICASTES1C_vS1D_EENS_8epilogue10collective6detail29Sm90TmaWarpSpecializedAdapterINS1H_15DefaultEpilogueISK_SL_SL_NS1G_6thread17LinearCombinationISK_Li1EffLNS1L_9ScaleType4KindE0ELNS_15FloatRoundStyleE2ESK_EENS1_15EpilogueDefaultEEEEEvvEEEEvNT_6ParamsE)
        /*0014*/ 	.word	0x000007d0


	//----- nvinfo : EIATTR_MIN_STACK_SIZE
	.align		4
.L_14:
        /*0018*/ 	.byte	0x04, 0x12
        /*001a*/ 	.short	(.L_16 - .L_15)
	.align		4
.L_15:
        /*001c*/ 	.word	index@(_ZN7cutlass13device_kernelINS_4gemm6kernel13GemmUniversalIN4cute5tupleIJiiiiEEENS1_10collective13CollectiveMmaINS1_37MainloopSm90TmaGmmaWarpSpecializedFP8ILi2ENS5_IJNS4_1CILi2EEENSA_ILi1EEESC_EEENS1_35KernelTmaWarpSpecializedCooperativeEEENS5_IJNSA_ILi192EEENSA_ILi224EEENSA_ILi256EEEEEENS_12float_e4m3_tENS5_IJlSC_lEEESK_SL_NS4_8TiledMMAINS4_8MMA_AtomIJNS4_4SM904GMMA30MMA_64x32x32_F32E4M3E4M3_SS_TNILNSP_7ScaleInE1ELSR_1EEEEEENS4_6LayoutISD_NS5_IJSC_NSA_ILi0EEESV_EEEEENS5_IJNS4_10UnderscoreESY_SY_EEEEENS4_13SM90_TMA_LOADENS4_14ComposedLayoutINS4_7SwizzleILi3ELi4ELi3EEENS4_18smem_ptr_flag_bitsILi8EEENSU_INS5_IJNSA_ILi8EEENSA_ILi128EEEEEENS5_IJS18_SC_EEEEEEEvNS4_8identityENS4_23SM90_TMA_LOAD_MULTICASTES1C_vS1D_EENS_8epilogue10collective6detail29Sm90TmaWarpSpecializedAdapterINS1H_15DefaultEpilogueISK_SL_SL_NS1G_6thread17LinearCombinationISK_Li1EffLNS1L_9ScaleType4KindE0ELNS_15FloatRoundStyleE2ESK_EENS1_15EpilogueDefaultEEEEEvvEEEEvNT_6ParamsE)
        /*0020*/ 	.word	0x000007d0
.L_16:


//--------------------- .nv.compat                --------------------------
	.section	.nv.compat,"",@"SHT_CUDA_COMPAT_INFO"
	.align	4
        /*0000*/ 	.byte	0x02, 0x09, 0x01, 0x00, 0x02, 0x02, 0x04, 0x00, 0x02, 0x05, 0x05, 0x00, 0x03, 0x07, 0x01, 0x01
        /*0010*/ 	.byte	0x02, 0x03, 0x01, 0x00, 0x02, 0x06, 0x01, 0x00, 0x04, 0x0b, 0x08, 0x00, 0x00, 0x00, 0x00, 0x00
        /*0020*/ 	.byte	0x00, 0x00, 0x00, 0x00


//--------------------- .nv.info._ZN7cutlass13device_kernelINS_4gemm6kernel13GemmUniversalIN4cute5tupleIJiiiiEEENS1_10collective13CollectiveMmaINS1_37MainloopSm90TmaGmmaWarpSpecializedFP8ILi2ENS5_IJNS4_1CILi2EEENSA_ILi1EEESC_EEENS1_35KernelTmaWarpSpecializedCooperativeEEENS5_IJNSA_ILi192EEENSA_ILi224EEENSA_ILi256EEEEEENS_12float_e4m3_tENS5_IJlSC_lEEESK_SL_NS4_8TiledMMAINS4_8MMA_AtomIJNS4_4SM904GMMA30MMA_64x32x32_F32E4M3E4M3_SS_TNILNSP_7ScaleInE1ELSR_1EEEEEENS4_6LayoutISD_NS5_IJSC_NSA_ILi0EEESV_EEEEENS5_IJNS4_10UnderscoreESY_SY_EEEEENS4_13SM90_TMA_LOADENS4_14ComposedLayoutINS4_7SwizzleILi3ELi4ELi3EEENS4_18smem_ptr_flag_bitsILi8EEENSU_INS5_IJNSA_ILi8EEENSA_ILi128EEEEEENS5_IJS18_SC_EEEEEEEvNS4_8identityENS4_23SM90_TMA_LOAD_MULTICASTES1C_vS1D_EENS_8epilogue10collective6detail29Sm90TmaWarpSpecializedAdapterINS1H_15DefaultEpilogueISK_SL_SL_NS1G_6thread17LinearCombinationISK_Li1EffLNS1L_9ScaleType4KindE0ELNS_15FloatRoundStyleE2ESK_EENS1_15EpilogueDefaultEEEEEvvEEEEvNT_6ParamsE --------------------------
	.section	.nv.info._ZN7cutlass13device_kernelINS_4gemm6kernel13GemmUniversalIN4cute5tupleIJiiiiEEENS1_10collective13CollectiveMmaINS1_37MainloopSm90TmaGmmaWarpSpecializedFP8ILi2ENS5_IJNS4_1CILi2EEENSA_ILi1EEESC_EEENS1_35KernelTmaWarpSpecializedCooperativeEEENS5_IJNSA_ILi192EEENSA_ILi224EEENSA_ILi256EEEEEENS_12float_e4m3_tENS5_IJlSC_lEEESK_SL_NS4_8TiledMMAINS4_8MMA_AtomIJNS4_4SM904GMMA30MMA_64x32x32_F32E4M3E4M3_SS_TNILNSP_7ScaleInE1ELSR_1EEEEEENS4_6LayoutISD_NS5_IJSC_NSA_ILi0EEESV_EEEEENS5_IJNS4_10UnderscoreESY_SY_EEEEENS4_13SM90_TMA_LOADENS4_14ComposedLayoutINS4_7SwizzleILi3ELi4ELi3EEENS4_18smem_ptr_flag_bitsILi8EEENSU_INS5_IJNSA_ILi8EEENSA_ILi128EEEEEENS5_IJS18_SC_EEEEEEEvNS4_8identityENS4_23SM90_TMA_LOAD_MULTICASTES1C_vS1D_EENS_8epilogue10collective6detail29Sm90TmaWarpSpecializedAdapterINS1H_15DefaultEpilogueISK_SL_SL_NS1G_6thread17LinearCombinationISK_Li1EffLNS1L_9ScaleType4KindE0ELNS_15FloatRoundStyleE2ESK_EENS1_15EpilogueDefaultEEEEEvvEEEEvNT_6ParamsE,"",@"SHT_CUDA_INFO"
	.sectionflags	@""
	.align	4


	//----- nvinfo : EIATTR_CUDA_API_VERSION
	.align		4
        /*0000*/ 	.byte	0x04, 0x37
        /*0002*/ 	.short	(.L_18 - .L_17)
.L_17:
        /*0004*/ 	.word	0x00000082


	//----- nvinfo : EIATTR_KPARAM_INFO
	.align		4
.L_18:
        /*0008*/ 	.byte	0x04, 0x17
        /*000a*/ 	.short	(.L_20 - .L_19)
.L_19:
        /*000c*/ 	.word	0x00000000
        /*0010*/ 	.short	0x0000
        /*0012*/ 	.short	0x0070
        /*0014*/ 	.byte	0x00, 0xf0, 0x01, 0x10


	//----- nvinfo : EIATTR_SPARSE_MMA_MASK
	.align		4
.L_20:
        /*0018*/ 	.byte	0x03, 0x50
        /*001a*/ 	.short	0x0000


	//----- nvinfo : EIATTR_MAXREG_COUNT
	.align		4
        /*001c*/ 	.byte	0x03, 0x1b
        /*001e*/ 	.short	0x00a8


	//----- nvinfo : EIATTR_NUM_BARRIERS
	.align		4
        /*0020*/ 	.byte	0x02, 0x4c
        /*0022*/ 	.byte	0x01
	.zero		1


	//----- nvinfo : EIATTR_ANNOTATIONS
	.align		4
        /*0024*/ 	.byte	0x04, 0x55
        /*0026*/ 	.short	(.L_22 - .L_21)


	//   ....[0]....
.L_21:
        /*0028*/ 	.word	0x00000001
        /*002c*/ 	.byte	0xf0, 0x06, 0x00, 0x00, 0x01, 0x00, 0x00, 0x00, 0xc0, 0x07, 0x00, 0x00, 0x01, 0x00, 0x00, 0x00
        /* <DEDUP_REMOVED lines=1259> */
        /*4eec*/ 	.byte	0x70, 0x6a, 0x02, 0x00, 0x01, 0x00, 0x00, 0x00, 0xc0, 0x6a, 0x02, 0x00


	//----- nvinfo : EIATTR_MERCURY_ISA_VERSION
	.align		4
.L_22:
        /*4ef8*/ 	.byte	0x03, 0x5f
        /*4efa*/ 	.short	0x0101


	//----- nvinfo : EIATTR_INT_WARP_WIDE_INSTR_OFFSETS
	.align		4
        /*4efc*/ 	.byte	0x04, 0x31
        /*4efe*/ 	.short	(.L_24 - .L_23)


	//   ....[0]....
.L_23:
        /*4f00*/ 	.word	0x00000510


	//   ....[1]....
        /*4f04*/ 	.word	0x00000530


	//   ....[2]....
        /*4f08*/ 	.word	0x00000690


	//   ....[3]....
        /*4f0c*/ 	.word	0x00013f50


	//----- nvinfo : EIATTR_COOP_GROUP_MASK_REGIDS
	.align		4
.L_24:
        /*4f10*/ 	.byte	0x04, 0x29
        /*4f12*/ 	.short	(.L_26 - .L_25)


	//   ....[0]....
.L_25:
        /*4f14*/ 	.word	0xffffffff


	//   ....[1]....
        /*4f18*/ 	.word	0xffffffff


	//   ....[2]....
        /*4f1c*/ 	.word	0xffffffff


	//   ....[3]....
        /*4f20*/ 	.word	0xffffffff


	//   ....[4]....
        /*4f24*/ 	.word	0xffffffff


	//   ....[5]....
        /*4f28*/ 	.word	0xffffffff


	//----- nvinfo : EIATTR_COOP_GROUP_INSTR_OFFSETS
	.align		4
.L_26:
        /*4f2c*/ 	.byte	0x04, 0x28
        /*4f2e*/ 	.short	(.L_28 - .L_27)


	//   ....[0]....
.L_27:
        /*4f30*/ 	.word	0x00000070


	//   ....[1]....
        /*4f34*/ 	.word	0x00000080


	//   ....[2]....
        /*4f38*/ 	.word	0x000001a0


	//   ....[3]....
        /*4f3c*/ 	.word	0x00000380


	//   ....[4]....
        /*4f40*/ 	.word	0x00000800


	//   ....[5]....
        /*4f44*/ 	.word	0x00002590


	//----- nvinfo : EIATTR_REG_RECONFIG
	.align		4
.L_28:
        /*4f48*/ 	.byte	0x01, 0x54
	.zero		2


	//----- nvinfo : EIATTR_MBARRIER_INSTR_OFFSETS
	.align		4
        /*4f4c*/ 	.byte	0x04, 0x39
        /*4f4e*/ 	.short	(.L_30 - .L_29)


	//   ....[0]....
.L_29:
        /*4f50*/ 	.word	0x00000320
        /*4f54*/ 	.word	0x000000ff
        /*4f58*/ 	.word	0x00000000
        /*4f5c*/ 	.short	0x0100
        /*4f5e*/ 	.byte	0x0a
	.zero		1


	//   ....[1]....
        /*4f60*/ 	.word	0x00000330
        /*4f64*/ 	.word	0x000000ff
        /*4f68*/ 	.word	0x00000010
        /*4f6c*/ 	.short	0x0100
        /*4f6e*/ 	.byte	0x0a
	.zero		1


	//   ....[2]....
        /*4f70*/ 	.word	0x00000340
        /*4f74*/ 	.word	0x000000ff
        /*4f78*/ 	.word	0x00000008
        /*4f7c*/ 	.short	0x0100
        /*4f7e*/ 	.byte	0x0a
	.zero		1


	//   ....[3]....
        /*4f80*/ 	.word	0x00000350
        /*4f84*/ 	.word	0x000000ff
        /*4f88*/ 	.word	0x00000018
        /*4f8c*/ 	.short	0x0100
        /*4f8e*/ 	.byte	0x0a
	.zero		1


	//   ....[4]....
        /*4f90*/ 	.word	0x00000720
        /*4f94*/ 	.word	0x000000ff
        /*4f98*/ 	.word	0x00000030
        /*4f9c*/ 	.short	0x0100
        /*4f9e*/ 	.byte	0x08
	.zero		1


	//   ....[5]....
        /*4fa0*/ 	.word	0x000007a0
        /*4fa4*/ 	.word	0x000000ff
        /*4fa8*/ 	.word	0x00000038
        /*4fac*/ 	.short	0x0100
        /*4fae*/ 	.byte	0x08
	.zero		1


	//   ....[6]....
        /*4fb0*/ 	.word	0x00002990
        /*4fb4*/ 	.word	0x000000ff
        /*4fb8*/ 	.word	0x00000000
        /*4fbc*/ 	.short	0x010a
        /*4fbe*/ 	.byte	0x0c
	.zero		1


	//   ....[7]....
        /*4fc0*/ 	.word	0x000029f0
        /*4fc4*/ 	.word	0x000000ff
        /*4fc8*/ 	.word	0x00000000
        /*4fcc*/ 	.short	0x010a
        /*4fce*/ 	.byte	0x0c
	.zero		1


	//   ....[8]....
        /*4fd0*/ 	.word	0x00008f70
        /*4fd4*/ 	.word	0x000000ff
        /*4fd8*/ 	.word	0x00000000
        /*4fdc*/ 	.short	0x010a
        /*4fde*/ 	.byte	0x0e
	.zero		1


	//   ....[9]....
        /*4fe0*/ 	.word	0x00008fb0
        /*4fe4*/ 	.word	0x000000ff
        /*4fe8*/ 	.word	0x00000000
        /*4fec*/ 	.short	0x010a
        /*4fee*/ 	.byte	0x0e
	.zero		1


	//   ....[10]....
        /*4ff0*/ 	.word	0x000111d0
        /*4ff4*/ 	.word	0x00000005
        /*4ff8*/ 	.word	0x00000000
        /*4ffc*/ 	.short	0x0101
        /*4ffe*/ 	.byte	0x3f
	.zero		1


	//   ....[11]....
        /*5000*/ 	.word	0x00013fe0
        /*5004*/ 	.word	0x00000005
        /*5008*/ 	.word	0x00000000
        /*500c*/ 	.short	0x0101
        /*500e*/ 	.byte	0x3f
	.zero		1


	//   ....[12]....
        /*5010*/ 	.word	0x00025d30
        /*5014*/ 	.word	0x0000000f
        /*5018*/ 	.word	0x00000010
        /*501c*/ 	.short	0x010a
        /*501e*/ 	.byte	0x3f
	.zero		1


	//   ....[13]....
        /*5020*/ 	.word	0x000261c0
        /*5024*/ 	.word	0x00000002
        /*5028*/ 	.word	0x00000038
        /*502c*/ 	.short	0x0101
        /*502e*/ 	.byte	0x3f
	.zero		1


	//   ....[14]....
        /*5030*/ 	.word	0x00026930
        /*5034*/ 	.word	0x00000005
        /*5038*/ 	.word	0x00000000
        /*503c*/ 	.short	0x010a
        /*503e*/ 	.byte	0x3f
	.zero		1


	//   ....[15]....
        /*5040*/ 	.word	0x000269b0
        /*5044*/ 	.word	0x00000003
        /*5048*/ 	.word	0x00000000
        /*504c*/ 	.short	0x010a
        /*504e*/ 	.byte	0x3f
	.zero		1


	//   ....[16]....
        /*5050*/ 	.word	0x00026a20
        /*5054*/ 	.word	0x00000003
        /*5058*/ 	.word	0x00000000
        /*505c*/ 	.short	0x010a
        /*505e*/ 	.byte	0x3f
	.zero		1


	//   ....[17]....
        /*5060*/ 	.word	0x00026a90
        /*5064*/ 	.word	0x00000000
        /*5068*/ 	.word	0x00000000
        /*506c*/ 	.short	0x010a
        /*506e*/ 	.byte	0x3f
	.zero		1


	//   ....[18]....
        /*5070*/ 	.word	0x00026b70
        /*5074*/ 	.word	0x0000000f
        /*5078*/ 	.word	0x00000010
        /*507c*/ 	.short	0x010a
        /*507e*/ 	.byte	0x3f
	.zero		1


	//   ....[19]....
        /*5080*/ 	.word	0x00026c40
        /*5084*/ 	.word	0x00000005
        /*5088*/ 	.word	0x00000000
        /*508c*/ 	.short	0x010a
        /*508e*/ 	.byte	0x3f
	.zero		1


	//----- nvinfo : EIATTR_NUM_MBARRIERS
	.align		4
.L_30:
        /*5090*/ 	.byte	0x03, 0x38
        /*5092*/ 	.short	0x0006


	//----- nvinfo : EIATTR_EXIT_INSTR_OFFSETS
	.align		4
        /*5094*/ 	.byte	0x04, 0x1c
        /*5096*/ 	.short	(.L_32 - .L_31)


	//   ....[0]....
.L_31:
        /*5098*/ 	.word	0x00000990


	//   ....[1]....
        /*509c*/ 	.word	0x00001230


	//   ....[2]....
        /*50a0*/ 	.word	0x00025420


	//   ....[3]....
        /*50a4*/ 	.word	0x000259c0


	//   ....[4]....
        /*50a8*/ 	.word	0x00026a00


	//----- nvinfo : EIATTR_MAX_THREADS
	.align		4
.L_32:
        /*50ac*/ 	.byte	0x04, 0x05
        /*50ae*/ 	.short	(.L_34 - .L_33)
.L_33:
        /*50b0*/ 	.word	0x00000180
        /*50b4*/ 	.word	0x00000001
        /*50b8*/ 	.word	0x00000001


	//----- nvinfo : EIATTR_CRS_STACK_SIZE
	.align		4
.L_34:
        /*50bc*/ 	.byte	0x04, 0x1e
        /*50be*/ 	.short	(.L_36 - .L_35)
.L_35:
        /*50c0*/ 	.word	0x00000000


	//----- nvinfo : EIATTR_CBANK_PARAM_SIZE
	.align		4
.L_36:
        /*50c4*/ 	.byte	0x03, 0x19
        /*50c6*/ 	.short	0x0470


	//----- nvinfo : EIATTR_PARAM_CBANK
	.align		4
        /*50c8*/ 	.byte	0x04, 0x0a
        /*50ca*/ 	.short	(.L_38 - .L_37)
	.align		4
.L_37:
        /*50cc*/ 	.word	index@(.nv.constant0._ZN7cutlass13device_kernelINS_4gemm6kernel13GemmUniversalIN4cute5tupleIJiiiiEEENS1_10collective13CollectiveMmaINS1_37MainloopSm90TmaGmmaWarpSpecializedFP8ILi2ENS5_IJNS4_1CILi2EEENSA_ILi1EEESC_EEENS1_35KernelTmaWarpSpecializedCooperativeEEENS5_IJNSA_ILi192EEENSA_ILi224EEENSA_ILi256EEEEEENS_12float_e4m3_tENS5_IJlSC_lEEESK_SL_NS4_8TiledMMAINS4_8MMA_AtomIJNS4_4SM904GMMA30MMA_64x32x32_F32E4M3E4M3_SS_TNILNSP_7ScaleInE1ELSR_1EEEEEENS4_6LayoutISD_NS5_IJSC_NSA_ILi0EEESV_EEEEENS5_IJNS4_10UnderscoreESY_SY_EEEEENS4_13SM90_TMA_LOADENS4_14ComposedLayoutINS4_7SwizzleILi3ELi4ELi3EEENS4_18smem_ptr_flag_bitsILi8EEENSU_INS5_IJNSA_ILi8EEENSA_ILi128EEEEEENS5_IJS18_SC_EEEEEEEvNS4_8identityENS4_23SM90_TMA_LOAD_MULTICASTES1C_vS1D_EENS_8epilogue10collective6detail29Sm90TmaWarpSpecializedAdapterINS1H_15DefaultEpilogueISK_SL_SL_NS1G_6thread17LinearCombinationISK_Li1EffLNS1L_9ScaleType4KindE0ELNS_15FloatRoundStyleE2ESK_EENS1_15EpilogueDefaultEEEEEvvEEEEvNT_6ParamsE)
        /*50d0*/ 	.short	0x0210
        /*50d2*/ 	.short	0x0470


	//----- nvinfo : EIATTR_SW_WAR
	.align		4
.L_38:
        /*50d4*/ 	.byte	0x04, 0x36
        /*50d6*/ 	.short	(.L_40 - .L_39)
.L_39:
        /*50d8*/ 	.word	0x00000008
.L_40:


//--------------------- .nv.callgraph             --------------------------
	.section	.nv.callgraph,"",@"SHT_CUDA_CALLGRAPH"
	.align	4
	.sectionentsize	8
	.align		4
        /*0000*/ 	.word	0x00000000
	.align		4
        /*0004*/ 	.word	0xffffffff
	.align		4
        /*0008*/ 	.word	0x00000000
	.align		4
        /*000c*/ 	.word	0xfffffffe
	.align		4
        /*0010*/ 	.word	0x00000000
	.align		4
        /*0014*/ 	.word	0xfffffffd
	.align		4
        /*0018*/ 	.word	0x00000000
	.align		4
        /*001c*/ 	.word	0xfffffffc


//--------------------- .nv.constant4             --------------------------
	.section	.nv.constant4,"a",@progbits
	.align	8
	.align		8
.nv.constant4:
        /*0000*/ 	.dword	_ZN39_INTERNAL_0797906b_4_k_cu_cfe7d471_53444cuda3std3__45__cpo5beginE
	.align		8
        /*0008*/ 	.dword	_ZN39_INTERNAL_0797906b_4_k_cu_cfe7d471_53444cuda3std3__45__cpo3endE
	.align		8
        /*0010*/ 	.dword	_ZN39_INTERNAL_0797906b_4_k_cu_cfe7d471_53444cuda3std3__45__cpo6cbeginE
	.align		8
        /*0018*/ 	.dword	_ZN39_INTERNAL_0797906b_4_k_cu_cfe7d471_53444cuda3std3__45__cpo4cendE
	.align		8
        /*0020*/ 	.dword	_ZN39_INTERNAL_0797906b_4_k_cu_cfe7d471_53444cuda3std3__441_GLOBAL__N__0797906b_4_k_cu_cfe7d471_53446ignoreE
	.align		8
        /*0028*/ 	.dword	_ZN39_INTERNAL_0797906b_4_k_cu_cfe7d471_53444cuda3std3__419piecewise_constructE
	.align		8
        /*0030*/ 	.dword	_ZN39_INTERNAL_0797906b_4_k_cu_cfe7d471_53444cuda3std3__48in_placeE
	.align		8
        /*0038*/ 	.dword	_ZN39_INTERNAL_0797906b_4_k_cu_cfe7d471_53444cuda3std6ranges3__45__cpo4swapE
	.align		8
        /*0040*/ 	.dword	_ZN39_INTERNAL_0797906b_4_k_cu_cfe7d471_53444cuda3std6ranges3__45__cpo9iter_moveE
	.align		8
        /*0048*/ 	.dword	_ZN39_INTERNAL_0797906b_4_k_cu_cfe7d471_53444cute7productE
	.align		8
        /*0050*/ 	.dword	_ZN39_INTERNAL_0797906b_4_k_cu_cfe7d471_53444cute1_E


//--------------------- .text._ZN7cutlass13device_kernelINS_4gemm6kernel13GemmUniversalIN4cute5tupleIJiiiiEEENS1_10collective13CollectiveMmaINS1_37MainloopSm90TmaGmmaWarpSpecializedFP8ILi2ENS5_IJNS4_1CILi2EEENSA_ILi1EEESC_EEENS1_35KernelTmaWarpSpecializedCooperativeEEENS5_IJNSA_ILi192EEENSA_ILi224EEENSA_ILi256EEEEEENS_12float_e4m3_tENS5_IJlSC_lEEESK_SL_NS4_8TiledMMAINS4_8MMA_AtomIJNS4_4SM904GMMA30MMA_64x32x32_F32E4M3E4M3_SS_TNILNSP_7ScaleInE1ELSR_1EEEEEENS4_6LayoutISD_NS5_IJSC_NSA_ILi0EEESV_EEEEENS5_IJNS4_10UnderscoreESY_SY_EEEEENS4_13SM90_TMA_LOADENS4_14ComposedLayoutINS4_7SwizzleILi3ELi4ELi3EEENS4_18smem_ptr_flag_bitsILi8EEENSU_INS5_IJNSA_ILi8EEENSA_ILi128EEEEEENS5_IJS18_SC_EEEEEEEvNS4_8identityENS4_23SM90_TMA_LOAD_MULTICASTES1C_vS1D_EENS_8epilogue10collective6detail29Sm90TmaWarpSpecializedAdapterINS1H_15DefaultEpilogueISK_SL_SL_NS1G_6thread17LinearCombinationISK_Li1EffLNS1L_9ScaleType4KindE0ELNS_15FloatRoundStyleE2ESK_EENS1_15EpilogueDefaultEEEEEvvEEEEvNT_6ParamsE --------------------------
	.section	.text._ZN7cutlass13device_kernelINS_4gemm6kernel13GemmUniversalIN4cute5tupleIJiiiiEEENS1_10collective13CollectiveMmaINS1_37MainloopSm90TmaGmmaWarpSpecializedFP8ILi2ENS5_IJNS4_1CILi2EEENSA_ILi1EEESC_EEENS1_35KernelTmaWarpSpecializedCooperativeEEENS5_IJNSA_ILi192EEENSA_ILi224EEENSA_ILi256EEEEEENS_12float_e4m3_tENS5_IJlSC_lEEESK_SL_NS4_8TiledMMAINS4_8MMA_AtomIJNS4_4SM904GMMA30MMA_64x32x32_F32E4M3E4M3_SS_TNILNSP_7ScaleInE1ELSR_1EEEEEENS4_6LayoutISD_NS5_IJSC_NSA_ILi0EEESV_EEEEENS5_IJNS4_10UnderscoreESY_SY_EEEEENS4_13SM90_TMA_LOADENS4_14ComposedLayoutINS4_7SwizzleILi3ELi4ELi3EEENS4_18smem_ptr_flag_bitsILi8EEENSU_INS5_IJNSA_ILi8EEENSA_ILi128EEEEEENS5_IJS18_SC_EEEEEEEvNS4_8identityENS4_23SM90_TMA_LOAD_MULTICASTES1C_vS1D_EENS_8epilogue10collective6detail29Sm90TmaWarpSpecializedAdapterINS1H_15DefaultEpilogueISK_SL_SL_NS1G_6thread17LinearCombinationISK_Li1EffLNS1L_9ScaleType4KindE0ELNS_15FloatRoundStyleE2ESK_EENS1_15EpilogueDefaultEEEEEvvEEEEvNT_6ParamsE,"ax",@progbits
	.align	128
.text._ZN7cutlass13device_kernelINS_4gemm6kernel13GemmUniversalIN4cute5tupleIJiiiiEEENS1_10collective13CollectiveMmaINS1_37MainloopSm90TmaGmmaWarpSpecializedFP8ILi2ENS5_IJNS4_1CILi2EEENSA_ILi1EEESC_EEENS1_35KernelTmaWarpSpecializedCooperativeEEENS5_IJNSA_ILi192EEENSA_ILi224EEENSA_ILi256EEEEEENS_12float_e4m3_tENS5_IJlSC_lEEESK_SL_NS4_8TiledMMAINS4_8MMA_AtomIJNS4_4SM904GMMA30MMA_64x32x32_F32E4M3E4M3_SS_TNILNSP_7ScaleInE1ELSR_1EEEEEENS4_6LayoutISD_NS5_IJSC_NSA_ILi0EEESV_EEEEENS5_IJNS4_10UnderscoreESY_SY_EEEEENS4_13SM90_TMA_LOADENS4_14ComposedLayoutINS4_7SwizzleILi3ELi4ELi3EEENS4_18smem_ptr_flag_bitsILi8EEENSU_INS5_IJNSA_ILi8EEENSA_ILi128EEEEEENS5_IJS18_SC_EEEEEEEvNS4_8identityENS4_23SM90_TMA_LOAD_MULTICASTES1C_vS1D_EENS_8epilogue10collective6detail29Sm90TmaWarpSpecializedAdapterINS1H_15DefaultEpilogueISK_SL_SL_NS1G_6thread17LinearCombinationISK_Li1EffLNS1L_9ScaleType4KindE0ELNS_15FloatRoundStyleE2ESK_EENS1_15EpilogueDefaultEEEEEvvEEEEvNT_6ParamsE:
        .type           _ZN7cutlass13device_kernelINS_4gemm6kernel13GemmUniversalIN4cute5tupleIJiiiiEEENS1_10collective13CollectiveMmaINS1_37MainloopSm90TmaGmmaWarpSpecializedFP8ILi2ENS5_IJNS4_1CILi2EEENSA_ILi1EEESC_EEENS1_35KernelTmaWarpSpecializedCooperativeEEENS5_IJNSA_ILi192EEENSA_ILi224EEENSA_ILi256EEEEEENS_12float_e4m3_tENS5_IJlSC_lEEESK_SL_NS4_8TiledMMAINS4_8MMA_AtomIJNS4_4SM904GMMA30MMA_64x32x32_F32E4M3E4M3_SS_TNILNSP_7ScaleInE1ELSR_1EEEEEENS4_6LayoutISD_NS5_IJSC_NSA_ILi0EEESV_EEEEENS5_IJNS4_10UnderscoreESY_SY_EEEEENS4_13SM90_TMA_LOADENS4_14ComposedLayoutINS4_7SwizzleILi3ELi4ELi3EEENS4_18smem_ptr_flag_bitsILi8EEENSU_INS5_IJNSA_ILi8EEENSA_ILi128EEEEEENS5_IJS18_SC_EEEEEEEvNS4_8identityENS4_23SM90_TMA_LOAD_MULTICASTES1C_vS1D_EENS_8epilogue10collective6detail29Sm90TmaWarpSpecializedAdapterINS1H_15DefaultEpilogueISK_SL_SL_NS1G_6thread17LinearCombinationISK_Li1EffLNS1L_9ScaleType4KindE0ELNS_15FloatRoundStyleE2ESK_EENS1_15EpilogueDefaultEEEEEvvEEEEvNT_6ParamsE,@function
        .size           _ZN7cutlass13device_kernelINS_4gemm6kernel13GemmUniversalIN4cute5tupleIJiiiiEEENS1_10collective13CollectiveMmaINS1_37MainloopSm90TmaGmmaWarpSpecializedFP8ILi2ENS5_IJNS4_1CILi2EEENSA_ILi1EEESC_EEENS1_35KernelTmaWarpSpecializedCooperativeEEENS5_IJNSA_ILi192EEENSA_ILi224EEENSA_ILi256EEEEEENS_12float_e4m3_tENS5_IJlSC_lEEESK_SL_NS4_8TiledMMAINS4_8MMA_AtomIJNS4_4SM904GMMA30MMA_64x32x32_F32E4M3E4M3_SS_TNILNSP_7ScaleInE1ELSR_1EEEEEENS4_6LayoutISD_NS5_IJSC_NSA_ILi0EEESV_EEEEENS5_IJNS4_10UnderscoreESY_SY_EEEEENS4_13SM90_TMA_LOADENS4_14ComposedLayoutINS4_7SwizzleILi3ELi4ELi3EEENS4_18smem_ptr_flag_bitsILi8EEENSU_INS5_IJNSA_ILi8EEENSA_ILi128EEEEEENS5_IJS18_SC_EEEEEEEvNS4_8identityENS4_23SM90_TMA_LOAD_MULTICASTES1C_vS1D_EENS_8epilogue10collective6detail29Sm90TmaWarpSpecializedAdapterINS1H_15DefaultEpilogueISK_SL_SL_NS1G_6thread17LinearCombinationISK_Li1EffLNS1L_9ScaleType4KindE0ELNS_15FloatRoundStyleE2ESK_EENS1_15EpilogueDefaultEEEEEvvEEEEvNT_6ParamsE,(.L_x_520 - _ZN7cutlass13device_kernelINS_4gemm6kernel13GemmUniversalIN4cute5tupleIJiiiiEEENS1_10collective13CollectiveMmaINS1_37MainloopSm90TmaGmmaWarpSpecializedFP8ILi2ENS5_IJNS4_1CILi2EEENSA_ILi1EEESC_EEENS1_35KernelTmaWarpSpecializedCooperativeEEENS5_IJNSA_ILi192EEENSA_ILi224EEENSA_ILi256EEEEEENS_12float_e4m3_tENS5_IJlSC_lEEESK_SL_NS4_8TiledMMAINS4_8MMA_AtomIJNS4_4SM904GMMA30MMA_64x32x32_F32E4M3E4M3_SS_TNILNSP_7ScaleInE1ELSR_1EEEEEENS4_6LayoutISD_NS5_IJSC_NSA_ILi0EEESV_EEEEENS5_IJNS4_10UnderscoreESY_SY_EEEEENS4_13SM90_TMA_LOADENS4_14ComposedLayoutINS4_7SwizzleILi3ELi4ELi3EEENS4_18smem_ptr_flag_bitsILi8EEENSU_INS5_IJNSA_ILi8EEENSA_ILi128EEEEEENS5_IJS18_SC_EEEEEEEvNS4_8identityENS4_23SM90_TMA_LOAD_MULTICASTES1C_vS1D_EENS_8epilogue10collective6detail29Sm90TmaWarpSpecializedAdapterINS1H_15DefaultEpilogueISK_SL_SL_NS1G_6thread17LinearCombinationISK_Li1EffLNS1L_9ScaleType4KindE0ELNS_15FloatRoundStyleE2ESK_EENS1_15EpilogueDefaultEEEEEvvEEEEvNT_6ParamsE)
        .other          _ZN7cutlass13device_kernelINS_4gemm6kernel13GemmUniversalIN4cute5tupleIJiiiiEEENS1_10collective13CollectiveMmaINS1_37MainloopSm90TmaGmmaWarpSpecializedFP8ILi2ENS5_IJNS4_1CILi2EEENSA_ILi1EEESC_EEENS1_35KernelTmaWarpSpecializedCooperativeEEENS5_IJNSA_ILi192EEENSA_ILi224EEENSA_ILi256EEEEEENS_12float_e4m3_tENS5_IJlSC_lEEESK_SL_NS4_8TiledMMAINS4_8MMA_AtomIJNS4_4SM904GMMA30MMA_64x32x32_F32E4M3E4M3_SS_TNILNSP_7ScaleInE1ELSR_1EEEEEENS4_6LayoutISD_NS5_IJSC_NSA_ILi0EEESV_EEEEENS5_IJNS4_10UnderscoreESY_SY_EEEEENS4_13SM90_TMA_LOADENS4_14ComposedLayoutINS4_7SwizzleILi3ELi4ELi3EEENS4_18smem_ptr_flag_bitsILi8EEENSU_INS5_IJNSA_ILi8EEENSA_ILi128EEEEEENS5_IJS18_SC_EEEEEEEvNS4_8identityENS4_23SM90_TMA_LOAD_MULTICASTES1C_vS1D_EENS_8epilogue10collective6detail29Sm90TmaWarpSpecializedAdapterINS1H_15DefaultEpilogueISK_SL_SL_NS1G_6thread17LinearCombinationISK_Li1EffLNS1L_9ScaleType4KindE0ELNS_15FloatRoundStyleE2ESK_EENS1_15EpilogueDefaultEEEEEvvEEEEvNT_6ParamsE,@"STO_CUDA_ENTRY STV_DEFAULT"
_ZN7cutlass13device_kernelINS_4gemm6kernel13GemmUniversalIN4cute5tupleIJiiiiEEENS1_10collective13CollectiveMmaINS1_37MainloopSm90TmaGmmaWarpSpecializedFP8ILi2ENS5_IJNS4_1CILi2EEENSA_ILi1EEESC_EEENS1_35KernelTmaWarpSpecializedCooperativeEEENS5_IJNSA_ILi192EEENSA_ILi224EEENSA_ILi256EEEEEENS_12float_e4m3_tENS5_IJlSC_lEEESK_SL_NS4_8TiledMMAINS4_8MMA_AtomIJNS4_4SM904GMMA30MMA_64x32x32_F32E4M3E4M3_SS_TNILNSP_7ScaleInE1ELSR_1EEEEEENS4_6LayoutISD_NS5_IJSC_NSA_ILi0EEESV_EEEEENS5_IJNS4_10UnderscoreESY_SY_EEEEENS4_13SM90_TMA_LOADENS4_14ComposedLayoutINS4_7SwizzleILi3ELi4ELi3EEENS4_18smem_ptr_flag_bitsILi8EEENSU_INS5_IJNSA_ILi8EEENSA_ILi128EEEEEENS5_IJS18_SC_EEEEEEEvNS4_8identityENS4_23SM90_TMA_LOAD_MULTICASTES1C_vS1D_EENS_8epilogue10collective6detail29Sm90TmaWarpSpecializedAdapterINS1H_15DefaultEpilogueISK_SL_SL_NS1G_6thread17LinearCombinationISK_Li1EffLNS1L_9ScaleType4KindE0ELNS_15FloatRoundStyleE2ESK_EENS1_15EpilogueDefaultEEEEEvvEEEEvNT_6ParamsE:
[----:B------:R-:W0:Y:S02]  /*0000*/  LDC R1, c[0x0][0x28] ;  /* 0x00000a00ff017b82 */ /* 0x000e240000000800 */
[----:B0-----:R-:W-:Y:S01]  /*0010*/  VIADD R1, R1, 0xfffff830 ;  /* 0xfffff83001017836 */ /* 0x001fe20000000000 */
[----:B------:R-:W0:Y:S01]  /*0020*/  S2R R4, SR_TID.X ;  /* 0x0000000000047919 */ /* 0x000e220000002100 */
[----:B------:R-:W-:Y:S01]  /*0030*/  ELECT P0, URZ, PT ;  /* 0x00000000003f782f */ /* 0x000fe20003800000 */
[----:B------:R-:W-:Y:S01]  /*0040*/  BSSY B0, `(.L_x_0) ;  /* 0x0000015000007945 */ /* 0x000fe20003800000 */
[--C-:B0-----:R-:W-:Y:S02]  /*0050*/  SHF.R.U32.HI R0, RZ, 0x5, R4.reuse ;  /* 0x00000005ff007819 */ /* 0x101fe40000011604 */
[----:B------:R-:W-:-:S03]  /*0060*/  SHF.R.U32.HI R2, RZ, 0x7, R4 ;  /* 0x00000007ff027819 */ /* 0x000fc60000011604 */
[----:B------:R-:W0:Y:S04]  /*0070*/  SHFL.IDX PT, R3, R0, RZ, 0x1f ;  /* 0x00001fff00037589 */ /* 0x000e2800000e0000 */
[----:B------:R-:W1:Y:S01]  /*0080*/  SHFL.IDX PT, R2, R2, RZ, 0x1f ;  /* 0x00001fff02027589 */ /* 0x000e6200000e0000 */
[----:B0-----:R-:W-:Y:S02]  /*0090*/  R2UR UR4, R3 ;  /* 0x00000000030472ca */ /* 0x001fe400000e0000 */
[----:B-1----:R-:W-:-:S11]  /*00a0*/  R2UR UR8, R2 ;  /* 0x00000000020872ca */ /* 0x002fd600000e0000 */
[----:B------:R-:W-:Y:S02]  /*00b0*/  USHF.R.S32.HI UR5, URZ, 0x1f, UR4 ;  /* 0x0000001f3f057899 */ /* 0x000fe40008011404 */
[----:B------:R-:W-:Y:S02]  /*00c0*/  ISETP.NE.OR P0, PT, RZ, UR4, !P0 ;  /* 0x00000004ff007c0c */ /* 0x000fe4000c705670 */
[----:B------:R-:W-:-:S04]  /*00d0*/  ULEA.HI UR5, UR5, UR4, URZ, 0x2 ;  /* 0x0000000405057291 */ /* 0x000fc8000f8f103f */
[----:B------:R-:W-:-:S04]  /*00e0*/  ULOP3.LUT UR5, UR5, 0xfffffffc, URZ, 0xc0, !UPT ;  /* 0xfffffffc05057892 */ /* 0x000fc8000f8ec03f */
[----:B------:R-:W-:-:S03]  /*00f0*/  UIADD3 UR6, UR4, -UR5, URZ ;  /* 0x8000000504067290 */ /* 0x000fc6000fffe03f */
[----:B------:R-:W-:Y:S09]  /*0100*/  @P0 BRA `(.L_x_1) ;  /* 0x0000000000200947 */ /* 0x000ff20003800000 */
[----:B------:R-:W-:Y:S02]  /*0110*/  ULDC.64 UR4, c[0x0][0x198] ;  /* 0x0000660000047ab9 */ /* 0x000fe40000000a00 */
[----:B------:R-:W-:Y:S02]  /*0120*/  UIADD3 UR10, UP0, UR4, 0xf0, URZ ;  /* 0x000000f0040a7890 */ /* 0x000fe4000ff1e03f */
[----:B------:R-:W-:Y:S02]  /*0130*/  UIADD3 UR4, UP1, UR4, 0x1f0, URZ ;  /* 0x000001f004047890 */ /* 0x000fe4000ff3e03f */
[----:B------:R-:W-:Y:S02]  /*0140*/  UIADD3.X UR11, URZ, UR5, URZ, UP0, !UPT ;  /* 0x000000053f0b7290 */ /* 0x000fe400087fe43f */
[----:B------:R-:W-:-:S07]  /*0150*/  UIADD3.X UR5, URZ, UR5, URZ, UP1, !UPT ;  /* 0x000000053f057290 */ /* 0x000fce0008ffe43f */
[----:B------:R0:W-:Y:S02]  /*0160*/  UTMACCTL.PF [UR10] ;  /* 0x000000000a0079b9 */ /* 0x0001e40008040000 */
[----:B------:R0:W-:Y:S02]  /*0170*/  UTMACCTL.PF [UR4] ;  /* 0x00000000040079b9 */ /* 0x0001e40008040000 */
[----:B0-----:R-:W-:Y:S01]  /*0180*/  NOP ;  /* 0x0000000000007918 */ /* 0x001fe20000000000 */
.L_x_1:
[----:B------:R-:W-:Y:S05]  /*0190*/  BSYNC B0 ;  /* 0x0000000000007941 */ /* 0x000fea0003800000 */
.L_x_0:
[----:B------:R-:W0:Y:S01]  /*01a0*/  SHFL.IDX PT, R3, R0, RZ, 0x1f ;  /* 0x00001fff00037589 */ /* 0x000e2200000e0000 */
[----:B------:R-:W-:Y:S01]  /*01b0*/  UISETP.NE.AND UP0, UPT, UR6, 0x3, UPT ;  /* 0x000000030600788c */ /* 0x000fe2000bf05270 */
[----:B------:R-:W-:Y:S01]  /*01c0*/  ISETP.NE.AND P1, PT, RZ, UR8, PT ;  /* 0x00000008ff007c0c */ /* 0x000fe2000bf25270 */
[----:B------:R-:W-:Y:S02]  /*01d0*/  UIADD3 UR11, UR8, -0x1, URZ ;  /* 0xffffffff080b7890 */ /* 0x000fe4000fffe03f */
[----:B------:R-:W-:Y:S02]  /*01e0*/  UISETP.EQ.OR UP0, UPT, UR6, URZ, !UP0 ;  /* 0x0000003f0600728c */ /* 0x000fe4000c702670 */
[----:B------:R-:W-:Y:S02]  /*01f0*/  UISETP.GE.U32.AND UP1, UPT, UR11, 0x2, UPT ;  /* 0x000000020b00788c */ /* 0x000fe4000bf26070 */
[----:B------:R-:W-:-:S04]  /*0200*/  UISETP.EQ.AND UP0, UPT, UR8, URZ, UP0 ;  /* 0x0000003f0800728c */ /* 0x000fc80008702270 */
[----:B------:R-:W-:-:S04]  /*0210*/  USEL UR7, URZ, 0x1, !UP0 ;  /* 0x000000013f077887 */ /* 0x000fc8000c000000 */
[----:B------:R-:W-:Y:S01]  /*0220*/  USEL UR7, UR7, 0x2, UP1 ;  /* 0x0000000207077887 */ /* 0x000fe20008800000 */
[----:B0-----:R-:W-:-:S13]  /*0230*/  ISETP.NE.AND P0, PT, R3, RZ, PT ;  /* 0x000000ff0300720c */ /* 0x001fda0003f05270 */
[----:B------:R-:W-:Y:S05]  /*0240*/  @P0 BRA `(.L_x_2) ;  /* 0x0000000000480947 */ /* 0x000fea0003800000 */
[----:B------:R-:W0:Y:S01]  /*0250*/  S2UR UR10, SR_CgaCtaId ;  /* 0x00000000000a79c3 */ /* 0x000e220000008800 */
[----:B------:R-:W-:Y:S01]  /*0260*/  UMOV UR4, 0x400 ;  /* 0x0000040000047882 */ /* 0x000fe20000000000 */
[----:B------:R-:W-:Y:S01]  /*0270*/  UMOV UR5, 0x1 ;  /* 0x0000000100057882 */ /* 0x000fe20000000000 */
[----:B------:R-:W-:Y:S01]  /*0280*/  UMOV UR8, 0x4 ;  /* 0x0000000400087882 */ /* 0x000fe20000000000 */
[----:B------:R-:W-:Y:S01]  /*0290*/  ELECT P0, URZ, PT ;  /* 0x00000000003f782f */ /* 0x000fe20003800000 */
[----:B------:R-:W-:-:S04]  /*02a0*/  UIADD3 UR8, -UR8, 0x100000, URZ ;  /* 0x0010000008087890 */ /* 0x000fc8000fffe13f */
[----:B------:R-:W-:Y:S02]  /*02b0*/  USHF.L.U32 UR9, UR8, 0xb, URZ ;  /* 0x0000000b08097899 */ /* 0x000fe4000800063f */
[----:B------:R-:W-:Y:S02]  /*02c0*/  USHF.L.U32 UR8, UR8, 0x1, URZ ;  /* 0x0000000108087899 */ /* 0x000fe4000800063f */
[----:B0-----:R-:W-:Y:S02]  /*02d0*/  ULEA UR10, UR10, UR4, 0x18 ;  /* 0x000000040a0a7291 */ /* 0x001fe4000f8ec03f */
[----:B------:R-:W-:-:S04]  /*02e0*/  UIADD3 UR4, -UR5, 0x100000, URZ ;  /* 0x0010000005047890 */ /* 0x000fc8000fffe13f */
[----:B------:R-:W-:Y:S02]  /*02f0*/  USHF.L.U32 UR5, UR4, 0xb, URZ ;  /* 0x0000000b04057899 */ /* 0x000fe4000800063f */
[----:B------:R-:W-:Y:S01]  /*0300*/  USHF.L.U32 UR4, UR4, 0x1, URZ ;  /* 0x0000000104047899 */ /* 0x000fe2000800063f */
[----:B------:R-:W0:Y:S11]  /*0310*/  FENCE.VIEW.ASYNC.S ;  /* 0x00000000000073c6 */ /* 0x000e360000000000 */
[----:B0-----:R0:W1:Y:S01]  /*0320*/  SYNCS.EXCH.64 URZ, [UR10], UR4 ;  /* 0x000000040a3f75b2 */ /* 0x0010620008000100 */
[----:B------:R0:W2:Y:S01]  /*0330*/  SYNCS.EXCH.64 URZ, [UR10+0x10], UR8 ;  /* 0x000010080a3f75b2 */ /* 0x0000a20008000100 */
[----:B------:R0:W3:Y:S01]  /*0340*/  SYNCS.EXCH.64 URZ, [UR10+0x8], UR4 ;  /* 0x000008040a3f75b2 */ /* 0x0000e20008000100 */
[----:B------:R0:W4:Y:S01]  /*0350*/  SYNCS.EXCH.64 URZ, [UR10+0x18], UR8 ;  /* 0x000018080a3f75b2 */ /* 0x0001220008000100 */
[----:B------:R-:W-:Y:S01]  /*0360*/  NOP ;  /* 0x0000000000007918 */ /* 0x000fe20000000000 */
.L_x_2:
[----:B------:R-:W-:Y:S01]  /*0370*/  SHF.R.S32.HI R2, RZ, 0x1f, R4 ;  /* 0x0000001fff027819 */ /* 0x000fe20000011404 */
[----:B------:R-:W5:Y:S01]  /*0380*/  SHFL.IDX PT, R0, R0, RZ, 0x1f ;  /* 0x00001fff00007589 */ /* 0x000f6200000e0000 */
[----:B0-----:R-:W0:Y:S01]  /*0390*/  S2UR UR10, SR_CTAID.X ;  /* 0x00000000000a79c3 */ /* 0x001e220000002500 */
[----:B------:R-:W-:Y:S02]  /*03a0*/  ELECT P0, URZ, PT ;  /* 0x00000000003f782f */ /* 0x000fe40003800000 */
[----:B------:R-:W-:Y:S01]  /*03b0*/  LEA.HI R2, R2, R4, RZ, 0x7 ;  /* 0x0000000402027211 */ /* 0x000fe200078f38ff */
[----:B------:R-:W-:Y:S01]  /*03c0*/  ULDC UR4, c[0x0][0x150] ;  /* 0x0000540000047ab9 */ /* 0x000fe20000000800 */
[----:B------:R-:W-:Y:S01]  /*03d0*/  SHF.R.S32.HI R6, RZ, 0x1f, R3 ;  /* 0x0000001fff067819 */ /* 0x000fe20000011403 */
[----:B------:R-:W-:Y:S01]  /*03e0*/  NOP ;  /* 0x0000000000007918 */ /* 0x000fe20000000000 */
[----:B------:R-:W-:Y:S01]  /*03f0*/  LOP3.LUT R2, R2, 0xffffff80, RZ, 0xc0, !PT ;  /* 0xffffff8002027812 */ /* 0x000fe200078ec0ff */
[----:B------:R-:W-:Y:S01]  /*0400*/  NOP ;  /* 0x0000000000007918 */ /* 0x000fe20000000000 */
[----:B------:R-:W-:Y:S01]  /*0410*/  LEA.HI R6, R6, R3, RZ, 0x2 ;  /* 0x0000000306067211 */ /* 0x000fe200078f10ff */
[----:B------:R-:W1:Y:S02]  /*0420*/  LDC R8, c[0x0][0x144] ;  /* 0x00005100ff087b82 */ /* 0x000e640000000800 */
[----:B------:R-:W-:Y:S01]  /*0430*/  IMAD.IADD R4, R4, 0x1, -R2 ;  /* 0x0000000104047824 */ /* 0x000fe200078e0a02 */
[----:B------:R-:W-:Y:S01]  /*0440*/  LOP3.LUT R6, R6, 0x3ffffffc, RZ, 0xc0, !PT ;  /* 0x3ffffffc06067812 */ /* 0x000fe200078ec0ff */
[----:B------:R-:W2:Y:S03]  /*0450*/  S2R R2, SR_CTAID.Y ;  /* 0x0000000000027919 */ /* 0x000ea60000002600 */
[----:B------:R-:W-:Y:S01]  /*0460*/  SHF.R.S32.HI R5, RZ, 0x1f, R4 ;  /* 0x0000001fff057819 */ /* 0x000fe20000011404 */
[----:B------:R-:W-:Y:S01]  /*0470*/  IMAD.IADD R6, R3, 0x1, -R6 ;  /* 0x0000000103067824 */ /* 0x000fe200078e0a06 */
[----:B------:R-:W3:Y:S02]  /*0480*/  LDC R13, c[0x0][0x148] ;  /* 0x00005200ff0d7b82 */ /* 0x000ee40000000800 */
[----:B------:R-:W-:-:S02]  /*0490*/  LEA.HI R5, R5, R4, RZ, 0x3 ;  /* 0x0000000405057211 */ /* 0x000fc400078f18ff */
[----:B-----5:R-:W-:Y:S02]  /*04a0*/  ISETP.NE.OR P0, PT, R0, RZ, !P0 ;  /* 0x000000ff0000720c */ /* 0x020fe40004705670 */
[--C-:B------:R-:W-:Y:S02]  /*04b0*/  SHF.R.S32.HI R0, RZ, 0x3, R5.reuse ;  /* 0x00000003ff007819 */ /* 0x100fe40000011405 */
[----:B------:R-:W-:Y:S02]  /*04c0*/  SHF.R.S32.HI R5, RZ, 0x1f, R5 ;  /* 0x0000001fff057819 */ /* 0x000fe40000011405 */
[----:B0-----:R-:W-:Y:S02]  /*04d0*/  I2FP.F32.U32 R7, UR10 ;  /* 0x0000000a00077c45 */ /* 0x001fe40008201000 */
[----:B------:R-:W-:-:S03]  /*04e0*/  LEA.HI R5, R5, R0, RZ, 0x2 ;  /* 0x0000000005057211 */ /* 0x000fc600078f10ff */
[----:B------:R-:W-:Y:S01]  /*04f0*/  FMUL R7, R7, UR4 ;  /* 0x0000000407077c20 */ /* 0x000fe20008400000 */
[----:B------:R-:W-:Y:S01]  /*0500*/  LOP3.LUT R5, R5, 0xfffffffc, RZ, 0xc0, !PT ;  /* 0xfffffffc05057812 */ /* 0x000fe200078ec0ff */
[----:B------:R-:W-:Y:S01]  /*0510*/  VOTEU.ALL UP0, P0 ;  /* 0x00000000003f7886 */ /* 0x000fe20000000000 */
[----:B------:R-:W-:Y:S01]  /*0520*/  ULDC UR4, c[0x0][0x154] ;  /* 0x0000550000047ab9 */ /* 0x000fe20000000800 */
[----:B------:R-:W-:Y:S02]  /*0530*/  VOTEU.ALL UP1, P0 ;  /* 0x00000000003f7886 */ /* 0x000fe40000020000 */
[----:B------:R-:W0:Y:S01]  /*0540*/  F2I.U32.TRUNC.NTZ R7, R7 ;  /* 0x0000000700077305 */ /* 0x000e22000020f000 */
[----:B------:R-:W-:Y:S01]  /*0550*/  IMAD.IADD R5, R0, 0x1, -R5 ;  /* 0x0000000100057824 */ /* 0x000fe200078e0a05 */
[----:B------:R-:W5:Y:S01]  /*0560*/  @!UP0 S2UR UR9, SR_CgaCtaId ;  /* 0x00000000000989c3 */ /* 0x000f620000008800 */
[----:B------:R-:W-:Y:S02]  /*0570*/  @!UP0 UMOV UR8, 0x400 ;  /* 0x0000040000088882 */ /* 0x000fe40000000000 */
[----:B------:R-:W-:Y:S01]  /*0580*/  IMAD R5, R6, 0x4, R5 ;  /* 0x0000000406057824 */ /* 0x000fe200078e0205 */
[----:B--2---:R-:W-:-:S04]  /*0590*/  I2FP.F32.U32 R6, R2 ;  /* 0x0000000200067245 */ /* 0x004fc80000201000 */
[----:B------:R-:W-:Y:S01]  /*05a0*/  LEA.HI R0, R5, R5, RZ, 0x1 ;  /* 0x0000000505007211 */ /* 0x000fe200078f08ff */
[----:B------:R-:W-:Y:S01]  /*05b0*/  FMUL R6, R6, UR4 ;  /* 0x0000000406067c20 */ /* 0x000fe20008400000 */
[----:B------:R-:W-:Y:S02]  /*05c0*/  UMOV UR4, 0x20 ;  /* 0x0000002000047882 */ /* 0x000fe40000000000 */
[----:B------:R-:W-:Y:S01]  /*05d0*/  LOP3.LUT R0, R0, 0xfffffffe, RZ, 0xc0, !PT ;  /* 0xfffffffe00007812 */ /* 0x000fe200078ec0ff */
[----:B------:R-:W-:-:S04]  /*05e0*/  @!UP0 UIADD3 UR4, -UR4, 0x100000, URZ ;  /* 0x0010000004048890 */ /* 0x000fc8000fffe13f */
[----:B------:R-:W-:Y:S02]  /*05f0*/  @!UP0 USHF.L.U32 UR5, UR4, 0xb, URZ ;  /* 0x0000000b04058899 */ /* 0x000fe4000800063f */
[----:B------:R-:W-:Y:S01]  /*0600*/  @!UP0 USHF.L.U32 UR4, UR4, 0x1, URZ ;  /* 0x0000000104048899 */ /* 0x000fe2000800063f */
[----:B0-----:R-:W-:Y:S01]  /*0610*/  IADD3 R11, -R7, RZ, RZ ;  /* 0x000000ff070b7210 */ /* 0x001fe20007ffe1ff */
[----:B------:R-:W0:Y:S01]  /*0620*/  F2I.U32.TRUNC.NTZ R6, R6 ;  /* 0x0000000600067305 */ /* 0x000e22000020f000 */
[----:B------:R-:W2:Y:S01]  /*0630*/  LDC R7, c[0x0][0x140] ;  /* 0x00005000ff077b82 */ /* 0x000ea20000000800 */
[----:B------:R-:W-:Y:S02]  /*0640*/  IMAD.IADD R0, R5, 0x1, -R0 ;  /* 0x0000000105007824 */ /* 0x000fe400078e0a00 */
[----:B-1----:R-:W-:-:S05]  /*0650*/  IMAD R11, R8, R11, UR10 ;  /* 0x0000000a080b7e24 */ /* 0x002fca000f8e020b */
[----:B------:R-:W-:Y:S01]  /*0660*/  ISETP.NE.AND P2, PT, R0, R11, PT ;  /* 0x0000000b0000720c */ /* 0x000fe20003f45270 */
[C---:B------:R-:W-:Y:S01]  /*0670*/  IMAD.SHL.U32 R0, R5.reuse, 0x4, RZ ;  /* 0x0000000405007824 */ /* 0x040fe200078e00ff */
[----:B-----5:R-:W-:Y:S01]  /*0680*/  @!UP0 ULEA UR8, UR9, UR8, 0x18 ;  /* 0x0000000809088291 */ /* 0x020fe2000f8ec03f */
[----:B------:R-:W-:Y:S01]  /*0690*/  VOTEU.ALL UP0, P0 ;  /* 0x00000000003f7886 */ /* 0x000fe20000000000 */
[----:B------:R-:W-:Y:S01]  /*06a0*/  LOP3.LUT P0, RZ, R4, 0x7, RZ, 0xc0, !PT ;  /* 0x0000000704ff7812 */ /* 0x000fe2000780c0ff */
[----:B0-----:R-:W-:Y:S01]  /*06b0*/  IMAD.MOV R12, RZ, RZ, -R6 ;  /* 0x000000ffff0c7224 */ /* 0x001fe200078e0a06 */
[----:B------:R-:W-:-:S03]  /*06c0*/  LOP3.LUT R9, R5, 0xc, R0, 0x78, !PT ;  /* 0x0000000c05097812 */ /* 0x000fc600078e7800 */
[----:B---3--:R-:W-:Y:S01]  /*06d0*/  IMAD R5, R13, R12, R2 ;  /* 0x0000000c0d057224 */ /* 0x008fe200078e0202 */
[C---:B------:R-:W-:Y:S01]  /*06e0*/  ISETP.LT.U32.AND P0, PT, R9.reuse, 0x2, !P0 ;  /* 0x000000020900780c */ /* 0x040fe20004701070 */
[----:B------:R0:W-:Y:S02]  /*06f0*/  STL [R1+0x374], R9 ;  /* 0x0003740901007387 */ /* 0x0001e40000100800 */
[----:B------:R-:W-:Y:S02]  /*0700*/  @P2 LEA.HI R0, R9, R9, RZ, 0x1 ;  /* 0x0000000909002211 */ /* 0x000fe400078f08ff */
[----:B------:R-:W1:Y:S02]  /*0710*/  FENCE.VIEW.ASYNC.S ;  /* 0x00000000000073c6 */ /* 0x000e640000000000 */
[----:B-1----:R0:W1:Y:S01]  /*0720*/  @!UP0 SYNCS.EXCH.64 URZ, [UR8+0x30], UR4 ;  /* 0x00003004083f85b2 */ /* 0x0020620008000100 */
[----:B--2---:R-:W-:Y:S02]  /*0730*/  ISETP.EQ.U32.AND P5, PT, R7, 0x1, PT ;  /* 0x000000010700780c */ /* 0x004fe40003fa2070 */
[----:B------:R-:W-:-:S04]  /*0740*/  @P2 SHF.R.S32.HI R0, RZ, 0x1, R0 ;  /* 0x00000001ff002819 */ /* 0x000fc80000011400 */
[----:B------:R-:W-:Y:S01]  /*0750*/  @P2 ISETP.NE.AND P3, PT, R0, R5, PT ;  /* 0x000000050000220c */ /* 0x000fe20003f65270 */
[----:B------:R-:W-:Y:S01]  /*0760*/  IMAD.MOV.U32 R0, RZ, RZ, 0x1 ;  /* 0x00000001ff007424 */ /* 0x000fe200078e00ff */
[----:B------:R-:W-:Y:S02]  /*0770*/  SEL R5, RZ, 0x1, !P0 ;  /* 0x00000001ff057807 */ /* 0x000fe40004000000 */
[----:B------:R-:W-:-:S04]  /*0780*/  @P2 SEL R0, RZ, 0x1, P3 ;  /* 0x00000001ff002807 */ /* 0x000fc80001800000 */
[----:B------:R-:W-:Y:S01]  /*0790*/  LOP3.LUT R0, R0, R5, RZ, 0xc0, !PT ;  /* 0x0000000500007212 */ /* 0x000fe200078ec0ff */
[----:B------:R0:W2:Y:S01]  /*07a0*/  @!UP1 SYNCS.EXCH.64 URZ, [UR8+0x38], UR4 ;  /* 0x00003804083f95b2 */ /* 0x0000a20008000100 */
[----:B------:R-:W-:-:S03]  /*07b0*/  NOP ;  /* 0x0000000000007918 */ /* 0x000fc60000000000 */
[----:B------:R0:W-:Y:S01]  /*07c0*/  STL [R1+0x370], R0 ;  /* 0x0003700001007387 */ /* 0x0001e20000100800 */
[----:B-1----:R-:W-:Y:S05]  /*07d0*/  @!P5 BRA `(.L_x_3) ;  /* 0x000000000008d947 */ /* 0x002fea0003800000 */
[----:B--2-4-:R-:W-:Y:S01]  /*07e0*/  UCGABAR_ARV ;  /* 0x00000000000079c7 */ /* 0x014fe20008000000 */
[----:B------:R-:W-:Y:S05]  /*07f0*/  BRA `(.L_x_4) ;  /* 0x0000000000047947 */ /* 0x000fea0003800000 */
.L_x_3:
[----:B--2-4-:R-:W-:Y:S01]  /*0800*/  NOP ;  /* 0x0000000000007918 */ /* 0x014fe20000000000 */
.L_x_4:
[----:B0-----:R-:W0:Y:S01]  /*0810*/  LDC R0, c[0x0][0x65c] ;  /* 0x00019700ff007b82 */ /* 0x001e220000000800 */
[----:B------:R-:W-:Y:S02]  /*0820*/  IMAD.U32 R4, RZ, RZ, UR10 ;  /* 0x0000000aff047e24 */ /* 0x000fe4000f8e00ff */
[----:B------:R-:W-:Y:S01]  /*0830*/  IMAD.MOV.U32 R5, RZ, RZ, RZ ;  /* 0x000000ffff057224 */ /* 0x000fe200078e00ff */
[----:B0-----:R-:W-:-:S13]  /*0840*/  ISETP.NE.AND P4, PT, R0, 0x1, PT ;  /* 0x000000010000780c */ /* 0x001fda0003f85270 */
[----:B------:R-:W0:Y:S01]  /*0850*/  @P4 LDC R7, c[0x0][0x10] ;  /* 0x00000400ff074b82 */ /* 0x000e220000000800 */
[----:B------:R-:W-:Y:S01]  /*0860*/  @P4 MOV R3, RZ ;  /* 0x000000ff00034202 */ /* 0x000fe20000000f00 */
[----:B------:R-:W-:-:S06]  /*0870*/  @P4 IMAD.MOV.U32 R15, RZ, RZ, RZ ;  /* 0x000000ffff0f4224 */ /* 0x000fcc00078e00ff */
[----:B------:R-:W1:Y:S01]  /*0880*/  @!P4 LDC R9, c[0x0][0xc] ;  /* 0x00000300ff09cb82 */ /* 0x000e620000000800 */
[----:B0-----:R-:W-:-:S04]  /*0890*/  @P4 IMAD.WIDE.U32 R6, R7, UR10, R2 ;  /* 0x0000000a07064c25 */ /* 0x001fc8000f8e0002 */
[----:B------:R-:W-:Y:S02]  /*08a0*/  @P4 IMAD.MOV.U32 R8, RZ, RZ, R6 ;  /* 0x000000ffff084224 */ /* 0x000fe400078e0006 */
[----:B------:R-:W-:Y:S02]  /*08b0*/  @P4 IMAD.IADD R16, R7, 0x1, R15 ;  /* 0x0000000107104824 */ /* 0x000fe400078e020f */
[----:B-1----:R-:W-:-:S04]  /*08c0*/  @!P4 IMAD.WIDE.U32 R4, R2, R9, R4 ;  /* 0x000000090204c225 */ /* 0x002fc800078e0004 */
[----:B------:R-:W-:Y:S01]  /*08d0*/  @!P4 IMAD.MOV.U32 R8, RZ, RZ, R4 ;  /* 0x000000ffff08c224 */ /* 0x000fe200078e0004 */
[----:B------:R-:W-:-:S04]  /*08e0*/  @!P4 MOV R16, R5 ;  /* 0x000000050010c202 */ /* 0x000fc80000000f00 */
[----:B------:R0:W-:Y:S04]  /*08f0*/  STL [R1+0x37c], R8 ;  /* 0x00037c0801007387 */ /* 0x0001e80000100800 */
[----:B------:R0:W-:Y:S01]  /*0900*/  STL [R1+0x378], R16 ;  /* 0x0003781001007387 */ /* 0x0001e20000100800 */
[----:B------:R-:W-:Y:S05]  /*0910*/  @!P5 BRA `(.L_x_5) ;  /* 0x00000000000cd947 */ /* 0x000fea0003800000 */
[----:B------:R-:W-:Y:S01]  /*0920*/  UCGABAR_WAIT ;  /* 0x0000000000007dc7 */ /* 0x000fe20008000000 */
[----:B------:R-:W-:Y:S01]  /*0930*/  CCTL.IVALL ;  /* 0x00000000ff00798f */ /* 0x000fe20002000000 */
[----:B------:R-:W-:Y:S05]  /*0940*/  BRA `(.L_x_6) ;  /* 0x0000000000047947 */ /* 0x000fea0003800000 */
.L_x_5:
[----:B------:R-:W-:Y:S06]  /*0950*/  BAR.SYNC.DEFER_BLOCKING 0x0 ;  /* 0x0000000000007b1d */ /* 0x000fec0000010000 */
.L_x_6:
[----:B------:R-:W-:Y:S05]  /*0960*/  @!P1 BRA `(.L_x_7) ;  /* 0x0000024800b09947 */ /* 0x000fea0003800000 */
[----:B------:R-:W-:-:S06]  /*0970*/  UISETP.GT.U32.AND UP0, UPT, UR11, 0x1, UPT ;  /* 0x000000010b00788c */ /* 0x000fcc000bf04070 */
[----:B------:R-:W-:-:S13]  /*0980*/  PLOP3.LUT P0, PT, PT, PT, UP0, 0x80, 0x0 ;  /* 0x000000000000781c */ /* 0x000fda0003f0f008 */
[----:B------:R-:W-:Y:S05]  /*0990*/  @P0 EXIT ;  /* 0x000000000000094d */ /* 0x000fea0003800000 */
[----:B------:R-:W-:Y:S01]  /*09a0*/  IMAD.MOV.U32 R5, RZ, RZ, -0x1 ;  /* 0xffffffffff057424 */ /* 0x000fe200078e00ff */
[----:B------:R-:W-:Y:S01]  /*09b0*/  ULDC.64 UR4, c[0x0][0x650] ;  /* 0x0001940000047ab9 */ /* 0x000fe20000000a00 */
[----:B------:R-:W-:Y:S01]  /*09c0*/  IMAD.MOV.U32 R4, RZ, RZ, -0x1 ;  /* 0xffffffffff047424 */ /* 0x000fe200078e00ff */
[----:B------:R-:W-:Y:S01]  /*09d0*/  ISETP.GE.U32.AND P0, PT, R8, UR4, PT ;  /* 0x0000000408007c0c */ /* 0x000fe2000bf06070 */
[----:B------:R-:W-:Y:S01]  /*09e0*/  UMOV UR42, 0xffffffff ;  /* 0xffffffff002a7882 */ /* 0x000fe20000000000 */
[----:B------:R1:W-:Y:S01]  /*09f0*/  STL [R1+0x384], R5 ;  /* 0x0003840501007387 */ /* 0x0003e20000100800 */
[----:B------:R-:W-:Y:S02]  /*0a00*/  PRMT R0, RZ, 0x7610, R0 ;  /* 0x00007610ff007816 */ /* 0x000fe40000000000 */
[----:B------:R-:W-:Y:S01]  /*0a10*/  ISETP.GE.U32.AND.EX P0, PT, R16, UR5, PT, P0 ;  /* 0x0000000510007c0c */ /* 0x000fe2000bf06100 */
[----:B------:R1:W-:-:S12]  /*0a20*/  STL [R1+0x380], R4 ;  /* 0x0003800401007387 */ /* 0x0003d80000100800 */
[----:B-1----:R-:W-:Y:S05]  /*0a30*/  @P0 BRA `(.L_x_8) ;  /* 0x00000004003c0947 */ /* 0x002fea0003800000 */
[----:B------:R-:W-:Y:S01]  /*0a40*/  ULDC.64 UR14, c[0x0][0x628] ;  /* 0x00018a00000e7ab9 */ /* 0x000fe20000000a00 */
[----:B------:R-:W1:Y:S01]  /*0a50*/  LDC.64 R6, c[0x0][0x620] ;  /* 0x00018800ff067b82 */ /* 0x000e620000000a00 */
[----:B------:R-:W-:Y:S01]  /*0a60*/  ISETP.NE.U32.AND P0, PT, RZ, UR14, PT ;  /* 0x0000000eff007c0c */ /* 0x000fe2000bf05070 */
[----:B------:R-:W-:Y:S01]  /*0a70*/  ULDC UR13, c[0x0][0x630] ;  /* 0x00018c00000d7ab9 */ /* 0x000fe20000000800 */
[----:B------:R-:W-:Y:S02]  /*0a80*/  R2UR UR4, R8 ;  /* 0x00000000080472ca */ /* 0x000fe400000e0000 */
[----:B------:R-:W-:Y:S02]  /*0a90*/  ISETP.NE.AND.EX P0, PT, RZ, UR15, PT, P0 ;  /* 0x0000000fff007c0c */ /* 0x000fe4000bf05300 */
[----:B------:R-:W-:-:S11]  /*0aa0*/  R2UR UR5, R16 ;  /* 0x00000000100572ca */ /* 0x000fd600000e0000 */
[----:B------:R-:W-:Y:S05]  /*0ab0*/  @!P0 BRA `(.L_x_9) ;  /* 0x0000000000308947 */ /* 0x000fea0003800000 */
[----:B------:R-:W-:Y:S01]  /*0ac0*/  R2UR UR4, R8 ;  /* 0x00000000080472ca */ /* 0x000fe200000e0000 */
[----:B------:R-:W-:Y:S01]  /*0ad0*/  ULDC UR6, c[0x0][0x634] ;  /* 0x00018d0000067ab9 */ /* 0x000fe20000000800 */
[----:B------:R-:W-:-:S11]  /*0ae0*/  R2UR UR12, R16 ;  /* 0x00000000100c72ca */ /* 0x000fd600000e0000 */
[----:B------:R-:W-:-:S04]  /*0af0*/  UIADD3 UR6, UP0, UR4, UR6, URZ ;  /* 0x0000000604067290 */ /* 0x000fc8000ff1e03f */
[----:B------:R-:W-:-:S04]  /*0b00*/  UIADD3.X UR12, URZ, UR12, URZ, UP0, !UPT ;  /* 0x0000000c3f0c7290 */ /* 0x000fc800087fe43f */
[----:B------:R-:W-:-:S04]  /*0b10*/  UIMAD.WIDE.U32 UR4, UR12, UR14, URZ ;  /* 0x0000000e0c0472a5 */ /* 0x000fc8000f8e003f */
[----:B------:R-:W-:Y:S02]  /*0b20*/  UIMAD.WIDE.U32 UR8, UP0, UR6, UR15, UR4 ;  /* 0x0000000f060872a5 */ /* 0x000fe4000f800004 */
[----:B------:R-:W-:Y:S02]  /*0b30*/  UIMAD.WIDE.U32 UR4, UR6, UR14, URZ ;  /* 0x0000000e060472a5 */ /* 0x000fe4000f8e003f */
[----:B------:R-:W-:Y:S02]  /*0b40*/  UIADD3.X UR11, URZ, URZ, URZ, UP0, !UPT ;  /* 0x0000003f3f0b7290 */ /* 0x000fe400087fe43f */
[----:B------:R-:W-:Y:S01]  /*0b50*/  UIADD3 URZ, UP0, UR5, UR8, URZ ;  /* 0x00000008053f7290 */ /* 0x000fe2000ff1e03f */
[----:B------:R-:W-:-:S03]  /*0b60*/  UMOV UR10, UR9 ;  /* 0x00000009000a7c82 */ /* 0x000fc60008000000 */
[----:B------:R-:W-:-:S12]  /*0b70*/  UIMAD.WIDE.U32.X UR4, UR12, UR15, UR10, UP0 ;  /* 0x0000000f0c0472a5 */ /* 0x000fd800080e040a */
.L_x_9:
[----:B------:R-:W-:Y:S01]  /*0b80*/  USHF.R.U64 UR42, UR4, UR13, UR5 ;  /* 0x0000000d042a7299 */ /* 0x000fe20008001205 */
[----:B------:R-:W2:Y:S01]  /*0b90*/  LDC.64 R20, c[0x0][0x640] ;  /* 0x00019000ff147b82 */ /* 0x000ea20000000a00 */
[----:B------:R-:W-:Y:S01]  /*0ba0*/  USHF.R.U32.HI UR4, URZ, UR13, UR5 ;  /* 0x0000000d3f047299 */ /* 0x000fe20008011605 */
[----:B------:R-:W-:Y:S02]  /*0bb0*/  IMAD.MOV.U32 R4, RZ, RZ, R8 ;  /* 0x000000ffff047224 */ /* 0x000fe400078e0008 */
[----:B------:R-:W-:Y:S01]  /*0bc0*/  IMAD R12, R13, R12, R2 ;  /* 0x0000000c0d0c7224 */ /* 0x000fe200078e0202 */
[----:B------:R-:W-:Y:S01]  /*0bd0*/  IADD3 R3, P0, RZ, -UR42, RZ ;  /* 0x8000002aff037c10 */ /* 0x000fe2000ff1e0ff */
[----:B------:R-:W-:Y:S02]  /*0be0*/  IMAD.MOV.U32 R13, RZ, RZ, 0x1 ;  /* 0x00000001ff0d7424 */ /* 0x000fe400078e00ff */
[----:B------:R-:W3:Y:S02]  /*0bf0*/  LDC R10, c[0x0][0x618] ;  /* 0x00018600ff0a7b82 */ /* 0x000ee40000000800 */
[----:B------:R-:W-:-:S04]  /*0c00*/  IMAD.X R5, RZ, RZ, ~UR4, P0 ;  /* 0x80000004ff057e24 */ /* 0x000fc800080e06ff */
[-C--:B-1----:R-:W-:Y:S02]  /*0c10*/  IMAD R0, R5, R6.reuse, RZ ;  /* 0x0000000605007224 */ /* 0x082fe400078e02ff */
[----:B------:R-:W1:Y:S01]  /*0c20*/  LDC R14, c[0x0][0x608] ;  /* 0x00018200ff0e7b82 */ /* 0x000e620000000800 */
[----:B------:R-:W-:Y:S02]  /*0c30*/  IMAD.MOV.U32 R5, RZ, RZ, R16 ;  /* 0x000000ffff057224 */ /* 0x000fe400078e0010 */
[----:B------:R-:W-:-:S05]  /*0c40*/  IMAD.WIDE.U32 R4, R3, R6, R4 ;  /* 0x0000000603047225 */ /* 0x000fca00078e0004 */
[----:B------:R-:W4:Y:S01]  /*0c50*/  LDC R18, c[0x0][0x658] ;  /* 0x00019600ff127b82 */ /* 0x000f220000000800 */
[----:B------:R-:W-:Y:S01]  /*0c60*/  IMAD R3, R3, R7, R0 ;  /* 0x0000000703037224 */ /* 0x000fe200078e0200 */
[----:B--2---:R-:W-:-:S04]  /*0c70*/  ISETP.NE.U32.AND P0, PT, R20, RZ, PT ;  /* 0x000000ff1400720c */ /* 0x004fc80003f05070 */
[----:B------:R-:W-:Y:S01]  /*0c80*/  IADD3 R3, R5, R3, RZ ;  /* 0x0000000305037210 */ /* 0x000fe20007ffe0ff */
[----:B------:R-:W-:Y:S01]  /*0c90*/  IMAD.MOV.U32 R5, RZ, RZ, -0x1 ;  /* 0xffffffffff057424 */ /* 0x000fe200078e00ff */
[----:B0-----:R-:W0:Y:S01]  /*0ca0*/  LDC R16, c[0x0][0x600] ;  /* 0x00018000ff107b82 */ /* 0x001e220000000800 */
[----:B------:R-:W-:Y:S02]  /*0cb0*/  ISETP.NE.AND.EX P0, PT, R21, RZ, PT, P0 ;  /* 0x000000ff1500720c */ /* 0x000fe40003f05300 */
[-CC-:B---3--:R-:W-:Y:S02]  /*0cc0*/  SHF.R.U64 R8, R4, R10.reuse, R3.reuse ;  /* 0x0000000a04087219 */ /* 0x188fe40000001203 */
[----:B------:R-:W-:-:S03]  /*0cd0*/  SHF.R.U32.HI R3, RZ, R10, R3 ;  /* 0x0000000aff037219 */ /* 0x000fc60000011603 */
[----:B------:R-:W2:Y:S01]  /*0ce0*/  LDC R15, c[0x0][0x648] ;  /* 0x00019200ff0f7b82 */ /* 0x000ea20000000800 */
[-CC-:B-1----:R-:W-:Y:S02]  /*0cf0*/  SHF.R.U64 R23, R8, R14.reuse, R3.reuse ;  /* 0x0000000e08177219 */ /* 0x182fe40000001203 */
[----:B------:R-:W-:-:S05]  /*0d00*/  SHF.R.U32.HI R3, RZ, R14, R3 ;  /* 0x0000000eff037219 */ /* 0x000fca0000011603 */
[----:B------:R-:W1:Y:S01]  /*0d10*/  LDC R17, c[0x0][0x638] ;  /* 0x00018e00ff117b82 */ /* 0x000e620000000800 */
[-CC-:B----4-:R-:W-:Y:S02]  /*0d20*/  SHF.R.U64 R10, R23, R18.reuse, R3.reuse ;  /* 0x00000012170a7219 */ /* 0x190fe40000001203 */
[-C--:B------:R-:W-:Y:S02]  /*0d30*/  SHF.L.U32 R0, R5, R18.reuse, RZ ;  /* 0x0000001205007219 */ /* 0x080fe400000006ff */
[----:B------:R-:W-:Y:S01]  /*0d40*/  SHF.R.U32.HI R3, RZ, R18, R3 ;  /* 0x00000012ff037219 */ /* 0x000fe20000011603 */
[----:B------:R-:W-:Y:S01]  /*0d50*/  IMAD.MOV.U32 R2, RZ, RZ, R10 ;  /* 0x000000ffff027224 */ /* 0x000fe200078e000a */
[----:B------:R-:W-:Y:S01]  /*0d60*/  LOP3.LUT R0, RZ, R0, RZ, 0x33, !PT ;  /* 0x00000000ff007212 */ /* 0x000fe200078e33ff */
[----:B------:R-:W3:Y:S01]  /*0d70*/  LDC R19, c[0x0][0x610] ;  /* 0x00018400ff137b82 */ /* 0x000ee20000000800 */
[----:B------:R-:W-:Y:S05]  /*0d80*/  @!P0 BRA `(.L_x_10) ;  /* 0x0000000000288947 */ /* 0x000fea0003800000 */
[----:B------:R-:W4:Y:S02]  /*0d90*/  LDC R7, c[0x0][0x64c] ;  /* 0x00019300ff077b82 */ /* 0x000f240000000800 */
[----:B----4-:R-:W-:-:S05]  /*0da0*/  IADD3 R7, P0, R10, R7, RZ ;  /* 0x000000070a077210 */ /* 0x010fca0007f1e0ff */
[----:B------:R-:W-:-:S04]  /*0db0*/  IMAD.X R9, RZ, RZ, R3, P0 ;  /* 0x000000ffff097224 */ /* 0x000fc800000e0603 */
[----:B------:R-:W-:-:S04]  /*0dc0*/  IMAD.WIDE.U32 R2, R9, R20, RZ ;  /* 0x0000001409027225 */ /* 0x000fc800078e00ff */
[----:B------:R-:W-:-:S04]  /*0dd0*/  IMAD.WIDE.U32 R4, P0, R7, R21, R2 ;  /* 0x0000001507047225 */ /* 0x000fc80007800002 */
[----:B------:R-:W-:Y:S01]  /*0de0*/  IMAD.WIDE.U32 R2, R7, R20, RZ ;  /* 0x0000001407027225 */ /* 0x000fe200078e00ff */
[----:B------:R-:W-:-:S03]  /*0df0*/  MOV R6, R5 ;  /* 0x0000000500067202 */ /* 0x000fc60000000f00 */
[----:B------:R-:W-:Y:S01]  /*0e00*/  IMAD.X R7, RZ, RZ, RZ, P0 ;  /* 0x000000ffff077224 */ /* 0x000fe200000e06ff */
[----:B------:R-:W-:-:S05]  /*0e10*/  IADD3 RZ, P0, R3, R4, RZ ;  /* 0x0000000403ff7210 */ /* 0x000fca0007f1e0ff */
[----:B------:R-:W-:-:S08]  /*0e20*/  IMAD.WIDE.U32.X R2, R9, R21, R6, P0 ;  /* 0x0000001509027225 */ /* 0x000fd000000e0406 */
.L_x_10:
[----:B--2---:R-:W-:Y:S01]  /*0e30*/  SHF.R.U64 R4, R2, R15, R3 ;  /* 0x0000000f02047219 */ /* 0x004fe20000001203 */
[----:B0-----:R-:W-:Y:S01]  /*0e40*/  VIADD R5, R16, 0xffffffff ;  /* 0xffffffff10057836 */ /* 0x001fe20000000000 */
[----:B------:R-:W-:Y:S02]  /*0e50*/  SHF.L.U32 R2, R13, R18, RZ ;  /* 0x000000120d027219 */ /* 0x000fe400000006ff */
[----:B------:R-:W-:Y:S01]  /*0e60*/  LOP3.LUT R3, R23, R0, RZ, 0xc0, !PT ;  /* 0x0000000017037212 */ /* 0x000fe200078ec0ff */
[----:B------:R-:W-:Y:S01]  /*0e70*/  IMAD.MOV R6, RZ, RZ, -R4 ;  /* 0x000000ffff067224 */ /* 0x000fe200078e0a04 */
[----:B------:R-:W-:Y:S02]  /*0e80*/  SEL R0, R11, R12, !P4 ;  /* 0x0000000c0b007207 */ /* 0x000fe40006000000 */
[----:B------:R-:W-:Y:S01]  /*0e90*/  LOP3.LUT R5, R8, R5, RZ, 0xc0, !PT ;  /* 0x0000000508057212 */ /* 0x000fe200078ec0ff */
[----:B------:R-:W-:Y:S02]  /*0ea0*/  IMAD R7, R2, R4, R3 ;  /* 0x0000000402077224 */ /* 0x000fe400078e0203 */
[----:B-1----:R-:W-:-:S02]  /*0eb0*/  IMAD R3, R6, R17, R10 ;  /* 0x0000001106037224 */ /* 0x002fc400078e020a */
[----:B---3--:R-:W-:Y:S02]  /*0ec0*/  IMAD R2, R7, R19, R0 ;  /* 0x0000001307027224 */ /* 0x008fe400078e0200 */
[----:B------:R-:W-:Y:S02]  /*0ed0*/  IMAD R3, R3, R16, R5 ;  /* 0x0000001003037224 */ /* 0x000fe400078e0205 */
[----:B------:R-:W-:-:S03]  /*0ee0*/  IMAD.MOV.U32 R0, RZ, RZ, 0x1 ;  /* 0x00000001ff007424 */ /* 0x000fc600078e00ff */
[----:B------:R-:W-:Y:S02]  /*0ef0*/  SEL R4, R3, R2, !P4 ;  /* 0x0000000203047207 */ /* 0x000fe40006000000 */
[----:B------:R-:W-:-:S03]  /*0f00*/  SEL R2, R2, R3, !P4 ;  /* 0x0000000302027207 */ /* 0x000fc60006000000 */
[----:B------:R1:W-:Y:S04]  /*0f10*/  STL [R1+0x380], R4 ;  /* 0x0003800401007387 */ /* 0x0003e80000100800 */
[----:B------:R1:W-:Y:S02]  /*0f20*/  STL [R1+0x384], R2 ;  /* 0x0003840201007387 */ /* 0x0003e40000100800 */
.L_x_8:
[----:B------:R-:W-:-:S08]  /*0f30*/  NOP ;  /* 0x0000000000007918 */ /* 0x000fd00000000000 */
[----:B------:R-:W2:Y:S02]  /*0f40*/  USETMAXREG.TRY_ALLOC.CTAPOOL UP0, 0xe8 ;  /* 0x000000e8000079c8 */ /* 0x000ea40008000600 */
[----:B--2---:R-:W-:-:S13]  /*0f50*/  PLOP3.LUT P0, PT, PT, PT, UP0, 0x80, 0x0 ;  /* 0x000000000000781c */ /* 0x004fda0003f0f008 */
[----:B------:R-:W-:Y:S05]  /*0f60*/  @!P0 BRA `(.L_x_8) ;  /* 0xfffffffc00f08947 */ /* 0x000fea000383ffff */
[----:B------:R-:W-:Y:S01]  /*0f70*/  ULDC.64 UR4, c[0x0][0x598] ;  /* 0x0001660000047ab9 */ /* 0x000fe20000000a00 */
[----:B------:R-:W-:Y:S01]  /*0f80*/  ULDC.64 UR48, c[0x0][0x208] ;  /* 0x0000820000307ab9 */ /* 0x000fe20000000a00 */
[----:B------:R-:W-:-:S04]  /*0f90*/  ISETP.NE.U32.AND P0, PT, RZ, UR4, PT ;  /* 0x00000004ff007c0c */ /* 0x000fc8000bf05070 */
[----:B------:R-:W-:-:S13]  /*0fa0*/  ISETP.NE.AND.EX P0, PT, RZ, UR5, PT, P0 ;  /* 0x00000005ff007c0c */ /* 0x000fda000bf05300 */
[----:B------:R-:W-:Y:S05]  /*0fb0*/  @!P0 BRA `(.L_x_11) ;  /* 0x0000000000208947 */ /* 0x000fea0003800000 */
[----:B-1----:R-:W1:Y:S02]  /*0fc0*/  LDC.64 R2, c[0x0][0x598] ;  /* 0x00016600ff027b82 */ /* 0x002e640000000a00 */
[----:B-1----:R-:W2:Y:S02]  /*0fd0*/  LDG.E.64 R2, desc[UR48][R2.64] ;  /* 0x0000003002027981 */ /* 0x002ea4000c1e1b00 */
[----:B--2---:R-:W-:-:S04]  /*0fe0*/  ISETP.NE.U32.AND P0, PT, R2, RZ, PT ;  /* 0x000000ff0200720c */ /* 0x004fc80003f05070 */
[----:B------:R-:W-:-:S13]  /*0ff0*/  ISETP.NE.AND.EX P0, PT, R3, RZ, PT, P0 ;  /* 0x000000ff0300720c */ /* 0x000fda0003f05300 */
[----:B------:R-:W-:Y:S05]  /*1000*/  @!P0 BRA `(.L_x_11) ;  /* 0x00000000000c8947 */ /* 0x000fea0003800000 */
[----:B------:R-:W2:Y:S02]  /*1010*/  LD.E R2, desc[UR48][R2.64] ;  /* 0x0000003002027980 */ /* 0x000ea4000c101900 */
[----:B--2---:R-:W-:Y:S01]  /*1020*/  R2UR UR41, R2 ;  /* 0x00000000022972ca */ /* 0x004fe200000e0000 */
[----:B------:R-:W-:-:S14]  /*1030*/  BRA `(.L_x_12) ;  /* 0x0000000000247947 */ /* 0x000fdc0003800000 */
.L_x_11:
[----:B------:R-:W-:Y:S02]  /*1040*/  ULDC.64 UR4, c[0x0][0x588] ;  /* 0x0001620000047ab9 */ /* 0x000fe40000000a00 */
[----:B------:R-:W-:-:S04]  /*1050*/  ISETP.NE.U32.AND P0, PT, RZ, UR4, PT ;  /* 0x00000004ff007c0c */ /* 0x000fc8000bf05070 */
[----:B------:R-:W-:-:S13]  /*1060*/  ISETP.NE.AND.EX P0, PT, RZ, UR5, PT, P0 ;  /* 0x00000005ff007c0c */ /* 0x000fda000bf05300 */
[----:B------:R-:W-:Y:S05]  /*1070*/  @!P0 BRA `(.L_x_13) ;  /* 0x0000000000108947 */ /* 0x000fea0003800000 */
[----:B-1----:R-:W1:Y:S02]  /*1080*/  LDC.64 R2, c[0x0][0x588] ;  /* 0x00016200ff027b82 */ /* 0x002e640000000a00 */
[----:B-1----:R-:W2:Y:S02]  /*1090*/  LDG.E R2, desc[UR48][R2.64] ;  /* 0x0000003002027981 */ /* 0x002ea4000c1e1900 */
[----:B--2---:R-:W-:Y:S01]  /*10a0*/  R2UR UR41, R2 ;  /* 0x00000000022972ca */ /* 0x004fe200000e0000 */
[----:B------:R-:W-:-:S14]  /*10b0*/  BRA `(.L_x_12) ;  /* 0x0000000000047947 */ /* 0x000fdc0003800000 */
.L_x_13:
[----:B------:R-:W-:-:S05]  /*10c0*/  ULDC UR41, c[0x0][0x580] ;  /* 0x0001600000297ab9 */ /* 0x000fca0000000800 */
.L_x_12:
[----:B------:R-:W-:Y:S02]  /*10d0*/  ULDC.64 UR4, c[0x0][0x5a0] ;  /* 0x0001680000047ab9 */ /* 0x000fe40000000a00 */
        /* <DEDUP_REMOVED lines=11> */
.L_x_14:
        /* <DEDUP_REMOVED lines=8> */
.L_x_16:
[----:B------:R-:W-:-:S05]  /*1210*/  ULDC UR40, c[0x0][0x584] ;  /* 0x0001610000287ab9 */ /* 0x000fca0000000800 */
.L_x_15:
[----:B------:R-:W-:-:S13]  /*1220*/  LOP3.LUT P0, RZ, R0, 0xff, RZ, 0xc0, !PT ;  /* 0x000000ff00ff7812 */ /* 0x000fda000780c0ff */
[----:B------:R-:W-:Y:S05]  /*1230*/  @!P0 EXIT ;  /* 0x000000000000894d */ /* 0x000fea0003800000 */
[----:B------:R-:W-:Y:S01]  /*1240*/  ULDC UR4, c[0x0][0x28c] ;  /* 0x0000a30000047ab9 */ /* 0x000fe20000000800 */
[----:B------:R-:W-:Y:S02]  /*1250*/  ULOP3.LUT UR8, UR7, 0x1, URZ, 0xfc, !UPT ;  /* 0x0000000107087892 */ /* 0x000fe4000f8efc3f */
[----:B------:R-:W-:-:S04]  /*1260*/  UIADD3 UR4, UR4, 0xff, URZ ;  /* 0x000000ff04047890 */ /* 0x000fc8000fffe03f */
[----:B------:R-:W-:-:S04]  /*1270*/  USHF.R.S32.HI UR5, URZ, 0x1f, UR4 ;  /* 0x0000001f3f057899 */ /* 0x000fc80008011404 */
[----:B------:R-:W-:-:S03]  /*1280*/  ULEA.HI UR5, UR5, UR4, URZ, 0x8 ;  /* 0x0000000405057291 */ /* 0x000fc6000f8f403f */
[----:B------:R-:W-:Y:S01]  /*1290*/  UMOV UR4, URZ ;  /* 0x0000003f00047c82 */ /* 0x000fe20008000000 */
[----:B------:R-:W-:-:S03]  /*12a0*/  USHF.R.S32.HI UR11, URZ, 0x8, UR5 ;  /* 0x000000083f0b7899 */ /* 0x000fc60008011405 */
[----:B------:R-:W-:-:S09]  /*12b0*/  UMOV UR5, URZ ;  /* 0x0000003f00057c82 */ /* 0x000fd20008000000 */
.L_x_489:
[----:B------:R-:W-:Y:S01]  /*12c0*/  STL [R1+0x36c], RZ ;  /* 0x00036cff01007387 */ /* 0x000fe20000100800 */
[----:B--2---:R-:W2:Y:S01]  /*12d0*/  S2UR UR16, SR_CgaCtaId ;  /* 0x00000000001079c3 */ /* 0x004ea20000008800 */
[----:B------:R-:W-:Y:S01]  /*12e0*/  UMOV UR15, 0x400 ;  /* 0x00000400000f7882 */ /* 0x000fe20000000000 */
[----:B------:R-:W-:Y:S01]  /*12f0*/  UMOV UR6, URZ ;  /* 0x0000003f00067c82 */ /* 0x000fe20008000000 */
[----:B------:R-:W-:Y:S01]  /*1300*/  STL [R1+0x368], RZ ;  /* 0x000368ff01007387 */ /* 0x000fe20000100800 */
[----:B------:R-:W-:Y:S01]  /*1310*/  UMOV UR12, URZ ;  /* 0x0000003f000c7c82 */ /* 0x000fe20008000000 */
[----:B------:R-:W-:Y:S01]  /*1320*/  UMOV UR13, URZ ;  /* 0x0000003f000d7c82 */ /* 0x000fe20008000000 */
[----:B------:R-:W-:Y:S01]  /*1330*/  UMOV UR47, UR5 ;  /* 0x00000005002f7c82 */ /* 0x000fe20008000000 */
[----:B------:R-:W-:Y:S01]  /*1340*/  STL [R1+0x364], RZ ;  /* 0x000364ff01007387 */ /* 0x000fe20000100800 */
[----:B-1----:R-:W1:Y:S01]  /*1350*/  LDC R2, c[0x0][0x28c] ;  /* 0x0000a300ff027b82 */ /* 0x002e620000000800 */
[----:B------:R-:W-:Y:S01]  /*1360*/  UMOV UR46, UR4 ;  /* 0x00000004002e7c82 */ /* 0x000fe20008000000 */
[----:B------:R-:W-:Y:S01]  /*1370*/  CS2R R228, SRZ ;  /* 0x0000000000e47805 */ /* 0x000fe2000001ff00 */
[----:B------:R-:W-:Y:S01]  /*1380*/  STL [R1+0x360], RZ ;  /* 0x000360ff01007387 */ /* 0x000fe20000100800 */
[----:B------:R-:W-:-:S02]  /*1390*/  CS2R R226, SRZ ;  /* 0x0000000000e27805 */ /* 0x000fc4000001ff00 */
[----:B------:R-:W-:Y:S02]  /*13a0*/  CS2R R224, SRZ ;  /* 0x0000000000e07805 */ /* 0x000fe4000001ff00 */
[----:B------:R-:W-:Y:S01]  /*13b0*/  CS2R R222, SRZ ;  /* 0x0000000000de7805 */ /* 0x000fe2000001ff00 */
[----:B------:R-:W-:Y:S01]  /*13c0*/  STL [R1+0x35c], RZ ;  /* 0x00035cff01007387 */ /* 0x000fe20000100800 */
[----:B------:R-:W-:Y:S02]  /*13d0*/  CS2R R220, SRZ ;  /* 0x0000000000dc7805 */ /* 0x000fe4000001ff00 */
[----:B------:R-:W-:Y:S02]  /*13e0*/  CS2R R218, SRZ ;  /* 0x0000000000da7805 */ /* 0x000fe4000001ff00 */
[----:B------:R-:W-:Y:S01]  /*13f0*/  CS2R R216, SRZ ;  /* 0x0000000000d87805 */ /* 0x000fe2000001ff00 */
[----:B------:R-:W-:Y:S01]  /*1400*/  STL [R1+0x358], RZ ;  /* 0x000358ff01007387 */ /* 0x000fe20000100800 */
[----:B------:R-:W-:-:S02]  /*1410*/  CS2R R22, SRZ ;  /* 0x0000000000167805 */ /* 0x000fc4000001ff00 */
[----:B------:R-:W-:Y:S02]  /*1420*/  CS2R R20, SRZ ;  /* 0x0000000000147805 */ /* 0x000fe4000001ff00 */
[----:B------:R-:W-:Y:S01]  /*1430*/  CS2R R18, SRZ ;  /* 0x0000000000127805 */ /* 0x000fe2000001ff00 */
[----:B------:R-:W-:Y:S01]  /*1440*/  STL [R1+0x354], RZ ;  /* 0x000354ff01007387 */ /* 0x000fe20000100800 */
[----:B0-----:R-:W-:Y:S02]  /*1450*/  CS2R R16, SRZ ;  /* 0x0000000000107805 */ /* 0x001fe4000001ff00 */
[----:B------:R-:W-:Y:S02]  /*1460*/  CS2R R14, SRZ ;  /* 0x00000000000e7805 */ /* 0x000fe4000001ff00 */
[----:B------:R-:W-:Y:S01]  /*1470*/  CS2R R12, SRZ ;  /* 0x00000000000c7805 */ /* 0x000fe2000001ff00 */
[----:B------:R-:W-:Y:S01]  /*1480*/  STL [R1+0x350], RZ ;  /* 0x000350ff01007387 */ /* 0x000fe20000100800 */
[----:B------:R-:W-:-:S02]  /*1490*/  CS2R R10, SRZ ;  /* 0x00000000000a7805 */ /* 0x000fc4000001ff00 */
[----:B------:R-:W-:Y:S02]  /*14a0*/  CS2R R8, SRZ ;  /* 0x0000000000087805 */ /* 0x000fe4000001ff00 */
[----:B---34-:R-:W-:Y:S01]  /*14b0*/  CS2R R6, SRZ ;  /* 0x0000000000067805 */ /* 0x018fe2000001ff00 */
[----:B------:R-:W-:Y:S01]  /*14c0*/  STL [R1+0x34c], RZ ;  /* 0x00034cff01007387 */ /* 0x000fe20000100800 */
[----:B-1----:R-:W-:Y:S02]  /*14d0*/  ISETP.GE.AND P0, PT, R2, 0x1, PT ;  /* 0x000000010200780c */ /* 0x002fe40003f06270 */
[----:B------:R-:W-:Y:S01]  /*14e0*/  CS2R R2, SRZ ;  /* 0x0000000000027805 */ /* 0x000fe2000001ff00 */
[----:B------:R-:W-:Y:S01]  /*14f0*/  IMAD.MOV.U32 R4, RZ, RZ, RZ ;  /* 0x000000ffff047224 */ /* 0x000fe200078e00ff */
[----:B------:R-:W-:Y:S01]  /*1500*/  STL [R1+0x348], RZ ;  /* 0x000348ff01007387 */ /* 0x000fe20000100800 */
[----:B------:R-:W-:Y:S02]  /*1510*/  CS2R R200, SRZ ;  /* 0x0000000000c87805 */ /* 0x000fe4000001ff00 */
[----:B------:R-:W-:-:S02]  /*1520*/  CS2R R202, SRZ ;  /* 0x0000000000ca7805 */ /* 0x000fc4000001ff00 */
[----:B------:R-:W-:Y:S01]  /*1530*/  CS2R R204, SRZ ;  /* 0x0000000000cc7805 */ /* 0x000fe2000001ff00 */
[----:B------:R-:W-:Y:S01]  /*1540*/  STL [R1+0x344], RZ ;  /* 0x000344ff01007387 */ /* 0x000fe20000100800 */
[----:B------:R-:W-:Y:S02]  /*1550*/  CS2R R206, SRZ ;  /* 0x0000000000ce7805 */ /* 0x000fe4000001ff00 */
[----:B------:R-:W-:Y:S02]  /*1560*/  CS2R R208, SRZ ;  /* 0x0000000000d07805 */ /* 0x000fe4000001ff00 */
[----:B------:R-:W-:Y:S01]  /*1570*/  CS2R R210, SRZ ;  /* 0x0000000000d27805 */ /* 0x000fe2000001ff00 */
        /* <DEDUP_REMOVED lines=120> */
[----:B------:R-:W-:Y:S04]  /*1d00*/  STL [R1+0x2c8], RZ ;  /* 0x0002c8ff01007387 */ /* 0x000fe80000100800 */
        /* <DEDUP_REMOVED lines=90> */
[----:B------:R-:W-:Y:S01]  /*22b0*/  STL [R1+0x15c], RZ ;  /* 0x00015cff01007387 */ /* 0x000fe20000100800 */
[----:B------:R-:W0:Y:S03]  /*22c0*/  S2R R0, SR_TID.X ;  /* 0x0000000000007919 */ /* 0x000e260000002100 */
        /* <DEDUP_REMOVED lines=8> */
[----:B0-----:R-:W-:-:S03]  /*2350*/  LOP3.LUT R0, R0, 0x80, RZ, 0xc0, !PT ;  /* 0x0000008000007812 */ /* 0x001fc600078ec0ff */
[----:B------:R-:W-:Y:S01]  /*2360*/  STL [R1+0x138], RZ ;  /* 0x000138ff01007387 */ /* 0x000fe20000100800 */
[----:B------:R-:W-:-:S03]  /*2370*/  SHF.R.U32.HI R0, RZ, 0x7, R0 ;  /* 0x00000007ff007819 */ /* 0x000fc60000011600 */
        /* <DEDUP_REMOVED lines=33> */
[----:B------:R-:W0:Y:S04]  /*2590*/  SHFL.IDX PT, R0, R0, RZ, 0x1f ;  /* 0x00001fff00007589 */ /* 0x000e2800000e0000 */
[----:B------:R1:W-:Y:S04]  /*25a0*/  STL [R1+0xb0], RZ ;  /* 0x0000b0ff01007387 */ /* 0x0003e80000100800 */
[----:B------:R1:W-:Y:S04]  /*25b0*/  STL [R1+0xac], RZ ;  /* 0x0000acff01007387 */ /* 0x0003e80000100800 */
[----:B------:R1:W-:Y:S04]  /*25c0*/  STL [R1+0xa8], RZ ;  /* 0x0000a8ff01007387 */ /* 0x0003e80000100800 */
[----:B------:R1:W-:Y:S04]  /*25d0*/  STL [R1+0xa4], RZ ;  /* 0x0000a4ff01007387 */ /* 0x0003e80000100800 */
[----:B------:R1:W-:Y:S04]  /*25e0*/  STL [R1+0xa0], RZ ;  /* 0x0000a0ff01007387 */ /* 0x0003e80000100800 */
[----:B------:R1:W-:Y:S01]  /*25f0*/  STL [R1+0x9c], RZ ;  /* 0x00009cff01007387 */ /* 0x0003e20000100800 */
[----:B0-----:R-:W-:Y:S01]  /*2600*/  R2UR UR10, R0 ;  /* 0x00000000000a72ca */ /* 0x001fe200000e0000 */
[----:B------:R-:W-:-:S02]  /*2610*/  IMAD.MOV.U32 R0, RZ, RZ, RZ ;  /* 0x000000ffff007224 */ /* 0x000fc400078e00ff */
[----:B------:R1:W-:Y:S04]  /*2620*/  STL [R1+0x98], RZ ;  /* 0x000098ff01007387 */ /* 0x0003e80000100800 */
[----:B------:R1:W-:Y:S04]  /*2630*/  STL [R1+0x94], RZ ;  /* 0x000094ff01007387 */ /* 0x0003e80000100800 */
[----:B------:R1:W-:Y:S02]  /*2640*/  STL [R1+0x90], RZ ;  /* 0x000090ff01007387 */ /* 0x0003e40000100800 */
[----:B------:R-:W-:-:S02]  /*2650*/  ULEA.HI UR9, UR10, UR10, URZ, 0x1 ;  /* 0x0000000a0a097291 */ /* 0x000fc4000f8f083f */
[----:B------:R1:W-:Y:S02]  /*2660*/  STL [R1+0x8c], RZ ;  /* 0x00008cff01007387 */ /* 0x0003e40000100800 */
[----:B------:R-:W-:Y:S02]  /*2670*/  ULOP3.LUT UR14, UR9, 0x7fffe, URZ, 0xc0, !UPT ;  /* 0x0007fffe090e7892 */ /* 0x000fe4000f8ec03f */
[----:B------:R1:W-:Y:S01]  /*2680*/  STL [R1+0x88], RZ ;  /* 0x000088ff01007387 */ /* 0x0003e20000100800 */
[----:B--2---:R-:W-:Y:S02]  /*2690*/  ULEA UR9, UR16, UR15, 0x18 ;  /* 0x0000000f10097291 */ /* 0x004fe4000f8ec03f */
[----:B------:R-:W-:Y:S01]  /*26a0*/  UIADD3 UR14, UR10, -UR14, URZ ;  /* 0x8000000e0a0e7290 */ /* 0x000fe2000fffe03f */
[----:B------:R1:W-:Y:S03]  /*26b0*/  STL [R1+0x84], RZ ;  /* 0x000084ff01007387 */ /* 0x0003e60000100800 */
[----:B------:R-:W-:Y:S01]  /*26c0*/  ULEA UR14, UR14, UR9, 0xd ;  /* 0x000000090e0e7291 */ /* 0x000fe2000f8e683f */
[----:B------:R1:W-:Y:S03]  /*26d0*/  STL [R1+0x80], RZ ;  /* 0x000080ff01007387 */ /* 0x0003e60000100800 */
[----:B------:R-:W-:Y:S01]  /*26e0*/  UIADD3 UR14, UR14, 0x100, URZ ;  /* 0x000001000e0e7890 */ /* 0x000fe2000fffe03f */
[----:B------:R1:W-:Y:S03]  /*26f0*/  STL [R1+0x40], RZ ;  /* 0x000040ff01007387 */ /* 0x0003e60000100800 */
[----:B------:R-:W-:Y:S01]  /*2700*/  USHF.R.U32.HI UR10, URZ, 0x4, UR14 ;  /* 0x000000043f0a7899 */ /* 0x000fe2000801160e */
[----:B------:R1:W-:Y:S03]  /*2710*/  STL [R1+0x44], RZ ;  /* 0x000044ff01007387 */ /* 0x0003e60000100800 */
[----:B------:R-:W-:Y:S01]  /*2720*/  ULOP3.LUT UR10, UR10, 0x3fff, URZ, 0xc0, !UPT ;  /* 0x00003fff0a0a7892 */ /* 0x000fe2000f8ec03f */
[----:B------:R1:W-:Y:S04]  /*2730*/  STL [R1+0x48], RZ ;  /* 0x000048ff01007387 */ /* 0x0003e80000100800 */
        /* <DEDUP_REMOVED lines=13> */
[----:B------:R1:W-:Y:S04]  /*2810*/  STL [R1], RZ ;  /* 0x000000ff01007387 */ /* 0x0003e80000100800 */
        /* <DEDUP_REMOVED lines=14> */
[----:B------:R1:W-:Y:S01]  /*2900*/  STL [R1+0x3c], RZ ;  /* 0x00003cff01007387 */ /* 0x0003e20000100800 */
[----:B------:R-:W-:Y:S05]  /*2910*/  @!P0 BRA `(.L_x_17) ;  /* 0x00000064004c8947 */ /* 0x000fea0003800000 */
[----:B------:R-:W-:-:S06]  /*2920*/  UISETP.NE.AND UP0, UPT, UR8, 0x3, UPT ;  /* 0x000000030800788c */ /* 0x000fcc000bf05270 */
[----:B------:R-:W-:-:S13]  /*2930*/  PLOP3.LUT P1, PT, PT, PT, UP0, 0x80, 0x0 ;  /* 0x000000000000781c */ /* 0x000fda0003f2f008 */
[----:B------:R-:W-:Y:S05]  /*2940*/  @!P1 BRA `(.L_x_18) ;  /* 0x0000000000049947 */ /* 0x000fea0003800000 */
[----:B------:R-:W-:Y:S01]  /*2950*/  BPT.TRAP 0x1 ;  /* 0x000000040000795c */ /* 0x000fe20000300000 */
.L_x_18:
[----:B------:R-:W-:Y:S01]  /*2960*/  ULEA UR12, UR5, UR9, 0x3 ;  /* 0x00000009050c7291 */ /* 0x000fe2000f8e183f */
[----:B------:R-:W-:-:S04]  /*2970*/  MOV R0, UR4 ;  /* 0x0000000400007c02 */ /* 0x000fc80008000f00 */
[----:B------:R-:W-:-:S04]  /*2980*/  SHF.L.U32 R0, R0, 0x1f, RZ ;  /* 0x0000001f00007819 */ /* 0x000fc800000006ff */
[----:B------:R0:W2:Y:S01]  /*2990*/  SYNCS.PHASECHK.TRANS64.TRYWAIT P0, [UR12], R0 ;  /* 0x00000000ff0075a7 */ /* 0x0000a2000800014c */
[----:B------:R-:W-:Y:S05]  /*29a0*/  @!P1 BRA `(.L_x_19) ;  /* 0x0000000000049947 */ /* 0x000fea0003800000 */
[----:B------:R-:W-:Y:S01]  /*29b0*/  BPT.TRAP 0x1 ;  /* 0x000000040000795c */ /* 0x000fe20000300000 */
.L_x_19:
[----:B------:R3:W-:Y:S01]  /*29c0*/  STL [R1+0x36c], RZ ;  /* 0x00036cff01007387 */ /* 0x0007e20000100800 */
[----:B------:R-:W-:Y:S01]  /*29d0*/  UMOV UR6, 0x8 ;  /* 0x0000000800067882 */ /* 0x000fe20000000000 */
[----:B--2---:R-:W-:Y:S05]  /*29e0*/  @P0 BRA `(.L_x_20) ;  /* 0x0000000000080947 */ /* 0x004fea0003800000 */
[----:B------:R-:W2:Y:S02]  /*29f0*/  SYNCS.PHASECHK.TRANS64.TRYWAIT P0, [UR12], R0 ;  /* 0x00000000ff0075a7 */ /* 0x000ea4000800014c */
[----:B--2---:R-:W-:Y:S05]  /*2a00*/  @!P0 BRA `(.L_x_21) ;  /* 0x0000024000008947 */ /* 0x004fea0003800000 */
.L_x_20:
[----:B------:R-:W-:Y:S01]  /*2a10*/  UIADD3 UR12, UR9, 0x18100, URZ ;  /* 0x00018100090c7890 */ /* 0x000fe2000fffe03f */
[----:B------:R-:W-:Y:S01]  /*2a20*/  WARPGROUP.ARRIVE ;  /* 0x00000000000079c5 */ /* 0x000fe20000000000 */
[----:B------:R-:W-:Y:S01]  /*2a30*/  ULOP3.LUT UR43, UR10, 0x10000, URZ, 0xfc, !UPT ;  /* 0x000100000a2b7892 */ /* 0x000fe2000f8efc3f */
[----:B------:R-:W-:Y:S01]  /*2a40*/  STL [R1+0x368], RZ ;  /* 0x000368ff01007387 */ /* 0x000fe20000100800 */
[----:B------:R-:W-:Y:S02]  /*2a50*/  USHF.R.U32.HI UR12, URZ, 0x4, UR12 ;  /* 0x000000043f0c7899 */ /* 0x000fe4000801160c */
[----:B------:R-:W-:Y:S01]  /*2a60*/  UIMAD UR43, UR5, 0xc00, UR43 ;  /* 0x00000c00052b78a4 */ /* 0x000fe2000f8e022b */
[----:B------:R-:W-:Y:S01]  /*2a70*/  STL [R1+0x364], RZ ;  /* 0x000364ff01007387 */ /* 0x000fe20000100800 */
[----:B------:R-:W-:Y:S01]  /*2a80*/  ULOP3.LUT UR12, UR12, 0x3fff, URZ, 0xc0, !UPT ;  /* 0x00003fff0c0c7892 */ /* 0x000fe2000f8ec03f */
[----:B------:R-:W-:Y:S01]  /*2a90*/  UMOV UR13, 0x40000040 ;  /* 0x40000040000d7882 */ /* 0x000fe20000000000 */
[----:B------:R-:W-:-:S02]  /*2aa0*/  UMOV UR15, 0x40000040 ;  /* 0x40000040000f7882 */ /* 0x000fc40000000000 */
[----:B------:R-:W-:Y:S01]  /*2ab0*/  ULOP3.LUT UR12, UR12, 0x10000, URZ, 0xfc, !UPT ;  /* 0x000100000c0c7892 */ /* 0x000fe2000f8efc3f */
[----:B------:R-:W-:Y:S01]  /*2ac0*/  STL [R1+0x360], RZ ;  /* 0x000360ff01007387 */ /* 0x000fe20000100800 */
[----:B------:R-:W-:Y:S01]  /*2ad0*/  UMOV UR17, UR13 ;  /* 0x0000000d00117c82 */ /* 0x000fe20008000000 */
[----:B------:R-:W-:Y:S01]  /*2ae0*/  UMOV UR19, 0x40000040 ;  /* 0x4000004000137882 */ /* 0x000fe20000000000 */
[----:B------:R-:W-:Y:S01]  /*2af0*/  UIMAD UR44, UR5, 0xe00, UR12 ;  /* 0x00000e00052c78a4 */ /* 0x000fe2000f8e020c */
[----:B------:R-:W-:Y:S01]  /*2b00*/  STL [R1+0x35c], RZ ;  /* 0x00035cff01007387 */ /* 0x000fe20000100800 */
[----:B------:R-:W-:Y:S01]  /*2b10*/  UMOV UR21, UR13 ;  /* 0x0000000d00157c82 */ /* 0x000fe20008000000 */
[----:B------:R-:W-:Y:S01]  /*2b20*/  UMOV UR12, UR43 ;  /* 0x0000002b000c7c82 */ /* 0x000fe20008000000 */
[----:B------:R-:W-:Y:S01]  /*2b30*/  UIADD3 UR18, UR44, 0x100, URZ ;  /* 0x000001002c127890 */ /* 0x000fe2000fffe03f */
[----:B------:R-:W-:Y:S01]  /*2b40*/  STL [R1+0x358], RZ ;  /* 0x000358ff01007387 */ /* 0x000fe20000100800 */
[----:B------:R-:W-:Y:S01]  /*2b50*/  UMOV UR16, UR12 ;  /* 0x0000000c00107c82 */ /* 0x000fe20008000000 */
[----:B------:R-:W-:Y:S01]  /*2b60*/  UMOV UR14, UR44 ;  /* 0x0000002c000e7c82 */ /* 0x000fe20008000000 */
[----:B------:R-:W-:Y:S01]  /*2b70*/  UIADD3 UR22, UR44, 0x200, URZ ;  /* 0x000002002c167890 */ /* 0x000fe2000fffe03f */
[----:B------:R-:W-:Y:S01]  /*2b80*/  QGMMA.64x32x32.F32.E4M3.E4M3 R20, gdesc[UR12], RZ, !UPT, gsb0 ;  /* 0x006000000c1479f3 */ /* 0x000fe2000c0008ff */
[----:B------:R-:W-:Y:S01]  /*2b90*/  UMOV UR20, UR12 ;  /* 0x0000000c00147c82 */ /* 0x000fe20008000000 */
[----:B------:R-:W-:Y:S01]  /*2ba0*/  UMOV UR23, 0x40000040 ;  /* 0x4000004000177882 */ /* 0x000fe20000000000 */
[----:B------:R-:W-:Y:S01]  /*2bb0*/  UIADD3 UR26, UR44, 0x300, URZ ;  /* 0x000003002c1a7890 */ /* 0x000fe2000fffe03f */
[----:B------:R-:W-:Y:S01]  /*2bc0*/  STL [R1+0x354], RZ ;  /* 0x000354ff01007387 */ /* 0x000fe20000100800 */
[----:B------:R-:W-:Y:S01]  /*2bd0*/  UMOV UR24, UR12 ;  /* 0x0000000c00187c82 */ /* 0x000fe20008000000 */
        /* <DEDUP_REMOVED lines=27> */
[----:B------:R-:W-:-:S02]  /*2d90*/  WARPGROUP.DEPBAR.LE gsb0, 0x0 ;  /* 0x00008000000079c5 */ /* 0x000fc40000010000 */
[----:B------:R-:W-:Y:S01]  /*2da0*/  WARPGROUP.ARRIVE ;  /* 0x00000000000079c5 */ /* 0x000fe20000000000 */
[----:B------:R-:W-:Y:S01]  /*2db0*/  IMAD.MOV.U32 R12, RZ, RZ, R24 ;  /* 0x000000ffff0c7224 */ /* 0x000fe200078e0018 */
[----:B------:R-:W-:Y:S01]  /*2dc0*/  MOV R11, R25 ;  /* 0x00000019000b7202 */ /* 0x000fe20000000f00 */
[----:B------:R-:W-:Y:S01]  /*2dd0*/  IMAD.MOV.U32 R10, RZ, RZ, R26 ;  /* 0x000000ffff0a7224 */ /* 0x000fe200078e001a */
[----:B------:R-:W-:Y:S01]  /*2de0*/  MOV R5, R31 ;  /* 0x0000001f00057202 */ /* 0x000fe20000000f00 */
[----:B------:R-:W-:Y:S01]  /*2df0*/  IMAD.MOV.U32 R9, RZ, RZ, R27 ;  /* 0x000000ffff097224 */ /* 0x000fe200078e001b */
[----:B------:R-:W-:Y:S01]  /*2e00*/  QGMMA.64x32x32.F32.E4M3.E4M3 R200, gdesc[UR16], RZ, !UPT, gsb0 ;  /* 0x0060000010c879f3 */ /* 0x000fe2000c0008ff */
[----:B------:R-:W-:Y:S01]  /*2e10*/  UIADD3 UR16, UR43, 0x400, URZ ;  /* 0x000004002b107890 */ /* 0x000fe2000fffe03f */
[----:B------:R-:W-:Y:S01]  /*2e20*/  IMAD.MOV.U32 R8, RZ, RZ, R28 ;  /* 0x000000ffff087224 */ /* 0x000fe200078e001c */
[----:B------:R-:W-:Y:S01]  /*2e30*/  STL [R1+0x31c], RZ ;  /* 0x00031cff01007387 */ /* 0x000fe20000100800 */
[----:B------:R-:W-:Y:S01]  /*2e40*/  IMAD.MOV.U32 R7, RZ, RZ, R29 ;  /* 0x000000ffff077224 */ /* 0x000fe200078e001d */
[----:B------:R-:W-:Y:S01]  /*2e50*/  MOV R219, R9 ;  /* 0x0000000900db7202 */ /* 0x000fe20000000f00 */
[----:B------:R-:W-:Y:S01]  /*2e60*/  IMAD.MOV.U32 R6, RZ, RZ, R30 ;  /* 0x000000ffff067224 */ /* 0x000fe200078e001e */
[----:B------:R-:W-:Y:S01]  /*2e70*/  STL [R1+0x318], RZ ;  /* 0x000318ff01007387 */ /* 0x000fe20000100800 */
[----:B------:R-:W-:-:S02]  /*2e80*/  IMAD.MOV.U32 R4, RZ, RZ, R32 ;  /* 0x000000ffff047224 */ /* 0x000fc400078e0020 */
[----:B--2---:R-:W-:Y:S01]  /*2e90*/  IMAD.MOV.U32 R3, RZ, RZ, R33 ;  /* 0x000000ffff037224 */ /* 0x004fe200078e0021 */
[----:B------:R-:W-:Y:S01]  /*2ea0*/  STL [R1+0x314], RZ ;  /* 0x000314ff01007387 */ /* 0x000fe20000100800 */
[----:B------:R-:W-:Y:S02]  /*2eb0*/  IMAD.MOV.U32 R2, RZ, RZ, R34 ;  /* 0x000000ffff027224 */ /* 0x000fe400078e0022 */
[----:B0-----:R-:W-:Y:S01]  /*2ec0*/  IMAD.MOV.U32 R0, RZ, RZ, R35 ;  /* 0x000000ffff007224 */ /* 0x001fe200078e0023 */
[----:B------:R-:W-:Y:S01]  /*2ed0*/  STL [R1+0x310], RZ ;  /* 0x000310ff01007387 */ /* 0x000fe20000100800 */
[----:B------:R-:W-:Y:S01]  /*2ee0*/  IMAD.MOV.U32 R16, RZ, RZ, R20 ;  /* 0x000000ffff107224 */ /* 0x000fe200078e0014 */
[----:B------:R-:W-:Y:S01]  /*2ef0*/  MOV R225, R3 ;  /* 0x0000000300e17202 */ /* 0x000fe20000000f00 */
[----:B------:R-:W-:Y:S01]  /*2f00*/  IMAD.MOV.U32 R15, RZ, RZ, R21 ;  /* 0x000000ffff0f7224 */ /* 0x000fe200078e0015 */
[----:B------:R-:W-:Y:S01]  /*2f10*/  STL [R1+0x30c], RZ ;  /* 0x00030cff01007387 */ /* 0x000fe20000100800 */
[----:B------:R-:W-:-:S02]  /*2f20*/  IMAD.MOV.U32 R14, RZ, RZ, R22 ;  /* 0x000000ffff0e7224 */ /* 0x000fc400078e0016 */
[----:B------:R-:W-:Y:S01]  /*2f30*/  IMAD.MOV.U32 R13, RZ, RZ, R23 ;  /* 0x000000ffff0d7224 */ /* 0x000fe200078e0017 */
[----:B------:R-:W-:Y:S01]  /*2f40*/  STL [R1+0x308], RZ ;  /* 0x000308ff01007387 */ /* 0x000fe20000100800 */
[----:B------:R-:W-:Y:S02]  /*2f50*/  IMAD.MOV.U32 R216, RZ, RZ, R12 ;  /* 0x000000ffffd87224 */ /* 0x000fe400078e000c */
[----:B------:R-:W-:Y:S01]  /*2f60*/  IMAD.MOV.U32 R217, RZ, RZ, R11 ;  /* 0x000000ffffd97224 */ /* 0x000fe200078e000b */
[----:B------:R-:W-:Y:S01]  /*2f70*/  STL [R1+0x304], RZ ;  /* 0x000304ff01007387 */ /* 0x000fe20000100800 */
[----:B------:R-:W-:Y:S02]  /*2f80*/  IMAD.MOV.U32 R218, RZ, RZ, R10 ;  /* 0x000000ffffda7224 */ /* 0x000fe400078e000a */
        /* <DEDUP_REMOVED lines=10> */
[----:B------:R-:W-:Y:S04]  /*3030*/  STL [R1+0x2f4], RZ ;  /* 0x0002f4ff01007387 */ /* 0x000fe80000100800 */
[----:B------:R-:W-:Y:S04]  /*3040*/  STL [R1+0x2f0], RZ ;  /* 0x0002f0ff01007387 */ /* 0x000fe80000100800 */
[----:B------:R-:W-:Y:S04]  /*3050*/  STL [R1+0x2ec], RZ ;  /* 0x0002ecff01007387 */ /* 0x000fe80000100800 */
[----:B------:R-:W-:Y:S04]  /*3060*/  STL [R1+0x2e8], RZ ;  /* 0x0002e8ff01007387 */ /* 0x000fe80000100800 */
[----:B------:R-:W-:Y:S01]  /*3070*/  STL [R1+0x2e4], RZ ;  /* 0x0002e4ff01007387 */ /* 0x000fe20000100800 */
[----:B------:R-:W-:-:S02]  /*3080*/  WARPGROUP.DEPBAR.LE gsb0, 0x0 ;  /* 0x00008000000079c5 */ /* 0x000fc40000010000 */
[----:B------:R-:W-:Y:S01]  /*3090*/  WARPGROUP.ARRIVE ;  /* 0x00000000000079c5 */ /* 0x000fe20000000000 */
[----:B------:R-:W-:Y:S04]  /*30a0*/  STL [R1+0x2e0], RZ ;  /* 0x0002e0ff01007387 */ /* 0x000fe80000100800 */
[----:B------:R-:W-:Y:S01]  /*30b0*/  STL [R1+0x2dc], RZ ;  /* 0x0002dcff01007387 */ /* 0x000fe20000100800 */
[----:B------:R-:W-:Y:S03]  /*30c0*/  QGMMA.64x32x32.F32.E4M3.E4M3 R168, gdesc[UR20], RZ, !UPT, gsb0 ;  /* 0x0060000014a879f3 */ /* 0x000fe6000c0008ff */
        /* <DEDUP_REMOVED lines=79> */
[----:B------:R-:W-:Y:S01]  /*35c0*/  QGMMA.64x32x32.F32.E4M3.E4M3 R40, gdesc[UR36], RZ, !UPT, gsb0 ;  /* 0x00600000242879f3 */ /* 0x000fe2000c0008ff */
[----:B------:R-:W-:Y:S01]  /*35d0*/  UMOV UR36, UR16 ;  /* 0x0000001000247c82 */ /* 0x000fe20008000000 */
[----:B------:R-:W-:Y:S01]  /*35e0*/  UMOV UR37, 0x40000040 ;  /* 0x4000004000257882 */ /* 0x000fe20000000000 */
[----:B------:R-:W-:Y:S01]  /*35f0*/  UMOV UR32, UR36 ;  /* 0x0000002400207c82 */ /* 0x000fe20008000000 */
        /* <DEDUP_REMOVED lines=9> */
[----:B------:R-:W-:Y:S01]  /*3690*/  STL [R1+0x1c8], RZ ;  /* 0x0001c8ff01007387 */ /* 0x000fe20000100800 */
[----:B------:R-:W-:Y:S01]  /*36a0*/  UMOV UR12, UR36 ;  /* 0x00000024000c7c82 */ /* 0x000fe20008000000 */
[----:B------:R-:W-:-:S02]  /*36b0*/  UMOV UR13, UR37 ;  /* 0x00000025000d7c82 */ /* 0x000fc40008000000 */
        /* <DEDUP_REMOVED lines=26> */
[----:B------:R0:W-:Y:S04]  /*3860*/  STL.64 [R1+0x498], R214 ;  /* 0x000498d601007387 */ /* 0x0001e80000100a00 */
[----:B------:R2:W-:Y:S04]  /*3870*/  STL.64 [R1+0x490], R212 ;  /* 0x000490d401007387 */ /* 0x0005e80000100a00 */
[----:B------:R-:W-:Y:S01]  /*3880*/  STL [R1+0x168], RZ ;  /* 0x000168ff01007387 */ /* 0x000fe20000100800 */
[----:B0-----:R-:W-:-:S03]  /*3890*/  IMAD.MOV.U32 R214, RZ, RZ, R14 ;  /* 0x000000ffffd67224 */ /* 0x001fc600078e000e */
[----:B------:R-:W-:Y:S01]  /*38a0*/  STL [R1+0x164], RZ ;  /* 0x000164ff01007387 */ /* 0x000fe20000100800 */
[----:B------:R-:W-:Y:S02]  /*38b0*/  IMAD.MOV.U32 R215, RZ, RZ, R13 ;  /* 0x000000ffffd77224 */ /* 0x000fe400078e000d */
[----:B--2---:R-:W-:Y:S01]  /*38c0*/  IMAD.MOV.U32 R212, RZ, RZ, R16 ;  /* 0x000000ffffd47224 */ /* 0x004fe200078e0010 */
[----:B------:R-:W-:Y:S02]  /*38d0*/  WARPGROUP.DEPBAR.LE gsb0, 0x0 ;  /* 0x00008000000079c5 */ /* 0x000fe40000010000 */
[----:B------:R-:W-:Y:S01]  /*38e0*/  WARPGROUP.ARRIVE ;  /* 0x00000000000079c5 */ /* 0x000fe20000000000 */
[----:B------:R-:W-:Y:S01]  /*38f0*/  MOV R213, R15 ;  /* 0x0000000f00d57202 */ /* 0x000fe20000000f00 */
[----:B------:R-:W-:Y:S04]  /*3900*/  STL [R1+0x160], RZ ;  /* 0x000160ff01007387 */ /* 0x000fe80000100800 */
[----:B------:R-:W-:Y:S01]  /*3910*/  QGMMA.64x32x32.F32.E4M3.E4M3 R56, gdesc[UR32], RZ, !UPT, gsb0 ;  /* 0x00600000203879f3 */ /* 0x000fe2000c0008ff */
[----:B------:R-:W-:Y:S04]  /*3920*/  STL [R1+0x15c], RZ ;  /* 0x00015cff01007387 */ /* 0x000fe80000100800 */
[----:B------:R-:W-:Y:S04]  /*3930*/  STL [R1+0x158], RZ ;  /* 0x000158ff01007387 */ /* 0x000fe80000100800 */
[----:B------:R-:W-:Y:S04]  /*3940*/  STL [R1+0x154], RZ ;  /* 0x000154ff01007387 */ /* 0x000fe80000100800 */
[----:B------:R-:W-:Y:S04]  /*3950*/  STL [R1+0x150], RZ ;  /* 0x000150ff01007387 */ /* 0x000fe80000100800 */
[----:B------:R-:W-:Y:S04]  /*3960*/  STL [R1+0x14c], RZ ;  /* 0x00014cff01007387 */ /* 0x000fe80000100800 */
[----:B------:R-:W-:Y:S01]  /*3970*/  STL [R1+0x148], RZ ;  /* 0x000148ff01007387 */ /* 0x000fe20000100800 */
[----:B------:R-:W-:-:S02]  /*3980*/  WARPGROUP.DEPBAR.LE gsb0, 0x0 ;  /* 0x00008000000079c5 */ /* 0x000fc40000010000 */
[----:B------:R-:W-:-:S06]  /*3990*/  WARPGROUP.ARRIVE ;  /* 0x00000000000079c5 */ /* 0x000fcc0000000000 */
[----:B------:R-:W-:Y:S03]  /*39a0*/  QGMMA.64x32x32.F32.E4M3.E4M3 R88, gdesc[UR28], RZ, !UPT, gsb0 ;  /* 0x006000001c5879f3 */ /* 0x000fe6000c0008ff */
[----:B------:R-:W-:Y:S02]  /*39b0*/  WARPGROUP.DEPBAR.LE gsb0, 0x0 ;  /* 0x00008000000079c5 */ /* 0x000fe40000010000 */
[----:B------:R-:W-:-:S06]  /*39c0*/  WARPGROUP.ARRIVE ;  /* 0x00000000000079c5 */ /* 0x000fcc0000000000 */
[----:B------:R-:W-:Y:S03]  /*39d0*/  QGMMA.64x32x32.F32.E4M3.E4M3 R120, gdesc[UR24], RZ, !UPT, gsb0 ;  /* 0x00600000187879f3 */ /* 0x000fe6000c0008ff */
[----:B------:R-:W-:Y:S02]  /*39e0*/  WARPGROUP.DEPBAR.LE gsb0, 0x0 ;  /* 0x00008000000079c5 */ /* 0x000fe40000010000 */
[----:B------:R-:W-:-:S06]  /*39f0*/  WARPGROUP.ARRIVE ;  /* 0x00000000000079c5 */ /* 0x000fcc0000000000 */
[----:B------:R-:W-:Y:S03]  /*3a00*/  QGMMA.64x32x32.F32.E4M3.E4M3 R152, gdesc[UR20], RZ, !UPT, gsb0 ;  /* 0x00600000149879f3 */ /* 0x000fe6000c0008ff */
[----:B------:R-:W-:Y:S02]  /*3a10*/  WARPGROUP.DEPBAR.LE gsb0, 0x0 ;  /* 0x00008000000079c5 */ /* 0x000fe40000010000 */
[----:B------:R-:W-:-:S06]  /*3a20*/  WARPGROUP.ARRIVE ;  /* 0x00000000000079c5 */ /* 0x000fcc0000000000 */
[----:B------:R-:W-:Y:S01]  /*3a30*/  QGMMA.64x32x32.F32.E4M3.E4M3 R184, gdesc[UR16], RZ, !UPT, gsb0 ;  /* 0x0060000010b879f3 */ /* 0x000fe2000c0008ff */
[----:B------:R-:W-:Y:S02]  /*3a40*/  UIADD3 UR16, UR43, 0x2, URZ ;  /* 0x000000022b107890 */ /* 0x000fe4000fffe03f */
[----:B------:R-:W-:Y:S01]  /*3a50*/  UIADD3 UR18, UR44, 0x102, URZ ;  /* 0x000001022c127890 */ /* 0x000fe2000fffe03f */
[----:B------:R-:W-:Y:S02]  /*3a60*/  WARPGROUP.DEPBAR.LE gsb0, 0x0 ;  /* 0x00008000000079c5 */ /* 0x000fe40000010000 */
[----:B------:R-:W-:-:S06]  /*3a70*/  WARPGROUP.ARRIVE ;  /* 0x00000000000079c5 */ /* 0x000fcc0000000000 */
[----:B------:R-:W-:Y:S01]  /*3a80*/  QGMMA.64x32x32.F32.E4M3.E4M3 R4, gdesc[UR12], RZ, !UPT, gsb0 ;  /* 0x006000000c0479f3 */ /* 0x000fe2000c0008ff */
[----:B------:R-:W-:Y:S01]  /*3a90*/  UIADD3 UR14, UR44, 0x2, URZ ;  /* 0x000000022c0e7890 */ /* 0x000fe2000fffe03f */
[----:B------:R-:W-:Y:S01]  /*3aa0*/  UMOV UR12, UR16 ;  /* 0x00000010000c7c82 */ /* 0x000fe20008000000 */
[----:B------:R-:W-:Y:S01]  /*3ab0*/  UMOV UR13, 0x40000040 ;  /* 0x40000040000d7882 */ /* 0x000fe20000000000 */
[----:B------:R-:W-:Y:S01]  /*3ac0*/  UMOV UR15, 0x40000040 ;  /* 0x40000040000f7882 */ /* 0x000fe20000000000 */
[----:B------:R-:W-:Y:S02]  /*3ad0*/  WARPGROUP.DEPBAR.LE gsb0, 0x0 ;  /* 0x00008000000079c5 */ /* 0x000fe40000010000 */
[----:B------:R-:W-:-:S06]  /*3ae0*/  WARPGROUP.ARRIVE ;  /* 0x00000000000079c5 */ /* 0x000fcc0000000000 */
[----:B------:R-:W-:Y:S03]  /*3af0*/  QGMMA.64x32x32.F32.E4M3.E4M3 R212, gdesc[UR12], R212, gsb0 ;  /* 0x006000000cd479f3 */ /* 0x000fe600080008d4 */
[----:B------:R-:W-:Y:S02]  /*3b00*/  WARPGROUP.DEPBAR.LE gsb0, 0x0 ;  /* 0x00008000000079c5 */ /* 0x000fe40000010000 */
[----:B------:R-:W-:Y:S04]  /*3b10*/  STL.64 [R1+0x40], R212 ;  /* 0x000040d401007387 */ /* 0x000fe80000100a00 */
[----:B------:R0:W-:Y:S04]  /*3b20*/  STL.64 [R1+0x48], R214 ;  /* 0x000048d601007387 */ /* 0x0001e80000100a00 */
[----:B------:R-:W-:Y:S04]  /*3b30*/  STL.64 [R1+0x50], R216 ;  /* 0x000050d801007387 */ /* 0x000fe80000100a00 */
[----:B------:R-:W-:Y:S04]  /*3b40*/  STL.64 [R1+0x58], R218 ;  /* 0x000058da01007387 */ /* 0x000fe80000100a00 */
[----:B------:R-:W-:Y:S04]  /*3b50*/  STL.64 [R1+0x60], R220 ;  /* 0x000060dc01007387 */ /* 0x000fe80000100a00 */
[----:B------:R-:W-:Y:S04]  /*3b60*/  STL.64 [R1+0x68], R222 ;  /* 0x000068de01007387 */ /* 0x000fe80000100a00 */
[----:B------:R-:W-:Y:S04]  /*3b70*/  STL.64 [R1+0x70], R224 ;  /* 0x000070e001007387 */ /* 0x000fe80000100a00 */
[----:B------:R-:W-:Y:S04]  /*3b80*/  STL.64 [R1+0x78], R226 ;  /* 0x000078e201007387 */ /* 0x000fe80000100a00 */
[----:B0-----:R-:W2:Y:S04]  /*3b90*/  LDL.LU.64 R214, [R1+0x498] ;  /* 0x0004980001d67983 */ /* 0x001ea80000300a00 */
[----:B------:R-:W2:Y:S01]  /*3ba0*/  LDL.LU.64 R212, [R1+0x490] ;  /* 0x0004900001d47983 */ /* 0x000ea20000300a00 */
[----:B------:R-:W-:Y:S01]  /*3bb0*/  UMOV UR16, UR12 ;  /* 0x0000000c00107c82 */ /* 0x000fe20008000000 */
[----:B------:R-:W-:Y:S01]  /*3bc0*/  UMOV UR17, UR13 ;  /* 0x0000000d00117c82 */ /* 0x000fe20008000000 */
[----:B------:R-:W-:Y:S01]  /*3bd0*/  UMOV UR19, 0x40000040 ;  /* 0x4000004000137882 */ /* 0x000fe20000000000 */
[----:B------:R-:W-:Y:S01]  /*3be0*/  UIADD3 UR22, UR44, 0x202, URZ ;  /* 0x000002022c167890 */ /* 0x000fe2000fffe03f */
        /* <DEDUP_REMOVED lines=19> */
[----:B--2---:R-:W-:-:S06]  /*3d20*/  WARPGROUP.ARRIVE ;  /* 0x00000000000079c5 */ /* 0x004fcc0000000000 */
[----:B------:R-:W-:Y:S01]  /*3d30*/  QGMMA.64x32x32.F32.E4M3.E4M3 R200, gdesc[UR16], R200, gsb0 ;  /* 0x0060000010c879f3 */ /* 0x000fe200080008c8 */
[----:B------:R-:W-:Y:S02]  /*3d40*/  UIADD3 UR16, UR43, 0x402, URZ ;  /* 0x000004022b107890 */ /* 0x000fe4000fffe03f */
[----:B------:R-:W-:Y:S02]  /*3d50*/  WARPGROUP.DEPBAR.LE gsb0, 0x0 ;  /* 0x00008000000079c5 */ /* 0x000fe40000010000 */
[----:B------:R-:W-:Y:S01]  /*3d60*/  WARPGROUP.ARRIVE ;  /* 0x00000000000079c5 */ /* 0x000fe20000000000 */
[----:B------:R-:W-:Y:S04]  /*3d70*/  STL.64 [R1+0x488], R214 ;  /* 0x000488d601007387 */ /* 0x000fe80000100a00 */
[----:B------:R-:W-:Y:S01]  /*3d80*/  STL.64 [R1+0x480], R212 ;  /* 0x000480d401007387 */ /* 0x000fe20000100a00 */
[----:B------:R-:W-:Y:S03]  /*3d90*/  QGMMA.64x32x32.F32.E4M3.E4M3 R168, gdesc[UR20], R168, gsb0 ;  /* 0x0060000014a879f3 */ /* 0x000fe600080008a8 */
[----:B------:R-:W-:Y:S04]  /*3da0*/  STL.64 [R1+0x478], R210 ;  /* 0x000478d201007387 */ /* 0x000fe80000100a00 */
[----:B------:R-:W-:Y:S04]  /*3db0*/  STL.64 [R1+0x470], R208 ;  /* 0x000470d001007387 */ /* 0x000fe80000100a00 */
[----:B------:R-:W-:Y:S04]  /*3dc0*/  STL.64 [R1+0x468], R206 ;  /* 0x000468ce01007387 */ /* 0x000fe80000100a00 */
[----:B------:R-:W-:Y:S04]  /*3dd0*/  STL.64 [R1+0x460], R204 ;  /* 0x000460cc01007387 */ /* 0x000fe80000100a00 */
[----:B------:R-:W-:Y:S04]  /*3de0*/  STL.64 [R1+0x458], R202 ;  /* 0x000458ca01007387 */ /* 0x000fe80000100a00 */
[----:B------:R0:W-:Y:S04]  /*3df0*/  STL.64 [R1+0x450], R200 ;  /* 0x000450c801007387 */ /* 0x0001e80000100a00 */
[----:B------:R-:W-:Y:S04]  /*3e00*/  STL [R1+0x144], RZ ;  /* 0x000144ff01007387 */ /* 0x000fe80000100800 */
[----:B0-----:R-:W2:Y:S04]  /*3e10*/  LDL.LU.64 R200, [R1+0x40] ;  /* 0x0000400001c87983 */ /* 0x001ea80000300a00 */
[----:B------:R-:W2:Y:S04]  /*3e20*/  LDL.LU.64 R202, [R1+0x48] ;  /* 0x0000480001ca7983 */ /* 0x000ea80000300a00 */
[----:B------:R-:W2:Y:S04]  /*3e30*/  LDL.LU.64 R204, [R1+0x50] ;  /* 0x0000500001cc7983 */ /* 0x000ea80000300a00 */
[----:B------:R-:W2:Y:S04]  /*3e40*/  LDL.LU.64 R206, [R1+0x58] ;  /* 0x0000580001ce7983 */ /* 0x000ea80000300a00 */
[----:B------:R-:W2:Y:S04]  /*3e50*/  LDL.LU.64 R208, [R1+0x60] ;  /* 0x0000600001d07983 */ /* 0x000ea80000300a00 */
[----:B------:R-:W2:Y:S04]  /*3e60*/  LDL.LU.64 R210, [R1+0x68] ;  /* 0x0000680001d27983 */ /* 0x000ea80000300a00 */
[----:B------:R-:W2:Y:S01]  /*3e70*/  LDL.LU.64 R212, [R1+0x70] ;  /* 0x0000700001d47983 */ /* 0x000ea20000300a00 */
[----:B------:R-:W-:-:S02]  /*3e80*/  WARPGROUP.DEPBAR.LE gsb0, 0x0 ;  /* 0x00008000000079c5 */ /* 0x000fc40000010000 */
[----:B------:R-:W-:Y:S01]  /*3e90*/  WARPGROUP.ARRIVE ;  /* 0x00000000000079c5 */ /* 0x000fe20000000000 */
[----:B------:R-:W2:Y:S05]  /*3ea0*/  LDL.LU.64 R214, [R1+0x78] ;  /* 0x0000780001d67983 */ /* 0x000eaa0000300a00 */
[----:B------:R-:W-:Y:S03]  /*3eb0*/  QGMMA.64x32x32.F32.E4M3.E4M3 R136, gdesc[UR24], R136, gsb0 ;  /* 0x00600000188879f3 */ /* 0x000fe60008000888 */
[----:B------:R-:W-:Y:S02]  /*3ec0*/  WARPGROUP.DEPBAR.LE gsb0, 0x0 ;  /* 0x00008000000079c5 */ /* 0x000fe40000010000 */
[----:B------:R-:W-:-:S06]  /*3ed0*/  WARPGROUP.ARRIVE ;  /* 0x00000000000079c5 */ /* 0x000fcc0000000000 */
[----:B------:R-:W-:Y:S03]  /*3ee0*/  QGMMA.64x32x32.F32.E4M3.E4M3 R104, gdesc[UR28], R104, gsb0 ;  /* 0x006000001c6879f3 */ /* 0x000fe60008000868 */
[----:B------:R-:W-:Y:S02]  /*3ef0*/  WARPGROUP.DEPBAR.LE gsb0, 0x0 ;  /* 0x00008000000079c5 */ /* 0x000fe40000010000 */
[----:B------:R-:W-:-:S06]  /*3f00*/  WARPGROUP.ARRIVE ;  /* 0x00000000000079c5 */ /* 0x000fcc0000000000 */
[----:B------:R-:W-:Y:S03]  /*3f10*/  QGMMA.64x32x32.F32.E4M3.E4M3 R72, gdesc[UR32], R72, gsb0 ;  /* 0x00600000204879f3 */ /* 0x000fe60008000848 */
[----:B------:R-:W-:Y:S02]  /*3f20*/  WARPGROUP.DEPBAR.LE gsb0, 0x0 ;  /* 0x00008000000079c5 */ /* 0x000fe40000010000 */
[----:B------:R-:W-:-:S06]  /*3f30*/  WARPGROUP.ARRIVE ;  /* 0x00000000000079c5 */ /* 0x000fcc0000000000 */
[----:B------:R-:W-:Y:S01]  /*3f40*/  QGMMA.64x32x32.F32.E4M3.E4M3 R40, gdesc[UR36], R40, gsb0 ;  /* 0x00600000242879f3 */ /* 0x000fe20008000828 */
[----:B------:R-:W-:Y:S01]  /*3f50*/  UMOV UR36, UR16 ;  /* 0x0000001000247c82 */ /* 0x000fe20008000000 */
[----:B------:R-:W-:Y:S01]  /*3f60*/  UMOV UR37, 0x40000040 ;  /* 0x4000004000257882 */ /* 0x000fe20000000000 */
[----:B------:R-:W-:Y:S02]  /*3f70*/  WARPGROUP.DEPBAR.LE gsb0, 0x0 ;  /* 0x00008000000079c5 */ /* 0x000fe40000010000 */
[----:B------:R-:W-:-:S06]  /*3f80*/  WARPGROUP.ARRIVE ;  /* 0x00000000000079c5 */ /* 0x000fcc0000000000 */
[----:B------:R-:W-:Y:S01]  /*3f90*/  QGMMA.64x32x32.F32.E4M3.E4M3 R24, gdesc[UR36], R24, gsb0 ;  /* 0x00600000241879f3 */ /* 0x000fe20008000818 */
[----:B------:R-:W-:Y:S01]  /*3fa0*/  UMOV UR32, UR36 ;  /* 0x0000002400207c82 */ /* 0x000fe20008000000 */
[----:B------:R-:W-:Y:S01]  /*3fb0*/  UMOV UR33, UR37 ;  /* 0x0000002500217c82 */ /* 0x000fe20008000000 */
        /* <DEDUP_REMOVED lines=28> */
[----:B------:R-:W-:Y:S02]  /*4180*/  UIADD3 UR16, UR43, 0x4, URZ ;  /* 0x000000042b107890 */ /* 0x000fe4000fffe03f */
[----:B------:R-:W-:Y:S01]  /*4190*/  UIADD3 UR14, UR44, 0x4, URZ ;  /* 0x000000042c0e7890 */ /* 0x000fe2000fffe03f */
[----:B------:R-:W-:Y:S01]  /*41a0*/  UMOV UR13, 0x40000040 ;  /* 0x40000040000d7882 */ /* 0x000fe20000000000 */
[----:B------:R-:W-:-:S03]  /*41b0*/  UMOV UR15, 0x40000040 ;  /* 0x40000040000f7882 */ /* 0x000fc60000000000 */
[----:B------:R-:W-:Y:S01]  /*41c0*/  UMOV UR12, UR16 ;  /* 0x00000010000c7c82 */ /* 0x000fe20008000000 */
[----:B------:R-:W-:Y:S02]  /*41d0*/  WARPGROUP.DEPBAR.LE gsb0, 0x0 ;  /* 0x00008000000079c5 */ /* 0x000fe40000010000 */
[----:B--2---:R-:W-:-:S06]  /*41e0*/  WARPGROUP.ARRIVE ;  /* 0x00000000000079c5 */ /* 0x004fcc0000000000 */
[----:B------:R-:W-:Y:S01]  /*41f0*/  QGMMA.64x32x32.F32.E4M3.E4M3 R200, gdesc[UR12], R200, gsb0 ;  /* 0x006000000cc879f3 */ /* 0x000fe200080008c8 */
        /* <DEDUP_REMOVED lines=9> */
[----:B------:R-:W-:Y:S01]  /*4290*/  IMAD.MOV.U32 R2, RZ, RZ, R214 ;  /* 0x000000ffff027224 */ /* 0x000fe200078e00d6 */
[----:B------:R-:W-:Y:S01]  /*42a0*/  MOV R0, R215 ;  /* 0x000000d700007202 */ /* 0x000fe20000000f00 */
[----:B------:R-:W-:Y:S01]  /*42b0*/  IMAD.MOV.U32 R20, RZ, RZ, R212 ;  /* 0x000000ffff147224 */ /* 0x000fe200078e00d4 */
[----:B------:R-:W2:Y:S01]  /*42c0*/  LDL.LU.64 R214, [R1+0x488] ;  /* 0x0004880001d67983 */ /* 0x000ea20000300a00 */
[----:B------:R-:W-:Y:S01]  /*42d0*/  IMAD.MOV.U32 R3, RZ, RZ, R213 ;  /* 0x000000ffff037224 */ /* 0x000fe200078e00d5 */
[----:B------:R-:W-:Y:S01]  /*42e0*/  MOV R23, R209 ;  /* 0x000000d100177202 */ /* 0x000fe20000000f00 */
[----:B------:R-:W-:Y:S01]  /*42f0*/  IMAD.MOV.U32 R22, RZ, RZ, R210 ;  /* 0x000000ffff167224 */ /* 0x000fe200078e00d2 */
[----:B------:R-:W2:Y:S01]  /*4300*/  LDL.LU.64 R212, [R1+0x480] ;  /* 0x0004800001d47983 */ /* 0x000ea20000300a00 */
[----:B------:R-:W-:Y:S02]  /*4310*/  IMAD.MOV.U32 R21, RZ, RZ, R211 ;  /* 0x000000ffff157224 */ /* 0x000fe400078e00d3 */
[----:B------:R-:W-:Y:S01]  /*4320*/  IMAD.MOV.U32 R220, RZ, RZ, R208 ;  /* 0x000000ffffdc7224 */ /* 0x000fe200078e00d0 */
[----:B------:R-:W2:Y:S01]  /*4330*/  LDL.LU.64 R210, [R1+0x478] ;  /* 0x0004780001d27983 */ /* 0x000ea20000300a00 */
[----:B------:R-:W-:-:S02]  /*4340*/  IMAD.MOV.U32 R218, RZ, RZ, R206 ;  /* 0x000000ffffda7224 */ /* 0x000fc400078e00ce */
        /* <DEDUP_REMOVED lines=9> */
[----:B------:R-:W-:-:S03]  /*43e0*/  IMAD.MOV.U32 R223, RZ, RZ, R201 ;  /* 0x000000ffffdf7224 */ /* 0x000fc600078e00c9 */
[----:B------:R-:W2:Y:S04]  /*43f0*/  LDL.LU.64 R202, [R1+0x458] ;  /* 0x0004580001ca7983 */ /* 0x000ea80000300a00 */
[----:B------:R-:W2:Y:S01]  /*4400*/  LDL.LU.64 R200, [R1+0x450] ;  /* 0x0004500001c87983 */ /* 0x000ea20000300a00 */
        /* <DEDUP_REMOVED lines=34> */
[----:B------:R-:W-:Y:S01]  /*4630*/  UIADD3 UR38, UR44, 0x604, URZ ;  /* 0x000006042c267890 */ /* 0x000fe2000fffe03f */
[----:B------:R-:W-:Y:S01]  /*4640*/  UMOV UR36, UR12 ;  /* 0x0000000c00247c82 */ /* 0x000fe20008000000 */
[----:B------:R-:W-:Y:S01]  /*4650*/  UMOV UR37, UR13 ;  /* 0x0000000d00257c82 */ /* 0x000fe20008000000 */
[----:B------:R-:W-:Y:S01]  /*4660*/  UMOV UR39, 0x40000040 ;  /* 0x4000004000277882 */ /* 0x000fe20000000000 */
[----:B------:R-:W-:Y:S02]  /*4670*/  WARPGROUP.DEPBAR.LE gsb0, 0x0 ;  /* 0x00008000000079c5 */ /* 0x000fe40000010000 */
[----:B------:R-:W-:-:S06]  /*4680*/  WARPGROUP.ARRIVE ;  /* 0x00000000000079c5 */ /* 0x000fcc0000000000 */
[----:B------:R-:W-:Y:S01]  /*4690*/  QGMMA.64x32x32.F32.E4M3.E4M3 R40, gdesc[UR36], R40, gsb0 ;  /* 0x00600000242879f3 */ /* 0x000fe20008000828 */
[----:B------:R-:W-:Y:S01]  /*46a0*/  UIADD3 UR16, UR43, 0x404, URZ ;  /* 0x000004042b107890 */ /* 0x000fe2000fffe03f */
[----:B------:R-:W-:-:S06]  /*46b0*/  UMOV UR37, 0x40000040 ;  /* 0x4000004000257882 */ /* 0x000fcc0000000000 */
        /* <DEDUP_REMOVED lines=34> */
[----:B------:R0:W-:Y:S01]  /*48e0*/  STL.64 [R1+0x448], R214 ;  /* 0x000448d601007387 */ /* 0x0001e20000100a00 */
[----:B------:R-:W-:-:S03]  /*48f0*/  IMAD.MOV.U32 R225, RZ, RZ, R3 ;  /* 0x000000ffffe17224 */ /* 0x000fc600078e0003 */
[----:B------:R2:W-:Y:S01]  /*4900*/  STL.64 [R1+0x440], R212 ;  /* 0x000440d401007387 */ /* 0x0005e20000100a00 */
[----:B------:R-:W-:Y:S02]  /*4910*/  IMAD.MOV.U32 R226, RZ, RZ, R2 ;  /* 0x000000ffffe27224 */ /* 0x000fe400078e0002 */
[----:B------:R-:W-:Y:S01]  /*4920*/  IMAD.MOV.U32 R227, RZ, RZ, R0 ;  /* 0x000000ffffe37224 */ /* 0x000fe200078e0000 */
[----:B------:R-:W-:Y:S01]  /*4930*/  UIADD3 UR16, UR43, 0x6, URZ ;  /* 0x000000062b107890 */ /* 0x000fe2000fffe03f */
[----:B0-----:R-:W-:Y:S01]  /*4940*/  IMAD.MOV.U32 R214, RZ, RZ, R222 ;  /* 0x000000ffffd67224 */ /* 0x001fe200078e00de */
[----:B------:R-:W-:Y:S01]  /*4950*/  MOV R222, R22 ;  /* 0x0000001600de7202 */ /* 0x000fe20000000f00 */
[----:B------:R-:W-:Y:S02]  /*4960*/  IMAD.MOV.U32 R215, RZ, RZ, R221 ;  /* 0x000000ffffd77224 */ /* 0x000fe400078e00dd */
[----:B--2---:R-:W-:Y:S02]  /*4970*/  IMAD.MOV.U32 R212, RZ, RZ, R224 ;  /* 0x000000ffffd47224 */ /* 0x004fe400078e00e0 */
[----:B------:R-:W-:-:S02]  /*4980*/  IMAD.MOV.U32 R213, RZ, RZ, R223 ;  /* 0x000000ffffd57224 */ /* 0x000fc400078e00df */
[----:B------:R-:W-:Y:S02]  /*4990*/  IMAD.MOV.U32 R221, RZ, RZ, R23 ;  /* 0x000000ffffdd7224 */ /* 0x000fe400078e0017 */
[----:B------:R-:W-:Y:S02]  /*49a0*/  IMAD.MOV.U32 R223, RZ, RZ, R21 ;  /* 0x000000ffffdf7224 */ /* 0x000fe400078e0015 */
[----:B------:R-:W-:Y:S01]  /*49b0*/  IMAD.MOV.U32 R224, RZ, RZ, R20 ;  /* 0x000000ffffe07224 */ /* 0x000fe200078e0014 */
[----:B------:R-:W-:Y:S01]  /*49c0*/  UIADD3 UR14, UR44, 0x6, URZ ;  /* 0x000000062c0e7890 */ /* 0x000fe2000fffe03f */
[----:B------:R-:W-:Y:S01]  /*49d0*/  UMOV UR12, UR16 ;  /* 0x00000010000c7c82 */ /* 0x000fe20008000000 */
[----:B------:R-:W-:Y:S01]  /*49e0*/  UMOV UR13, 0x40000040 ;  /* 0x40000040000d7882 */ /* 0x000fe20000000000 */
[----:B------:R-:W-:Y:S01]  /*49f0*/  UMOV UR15, 0x40000040 ;  /* 0x40000040000f7882 */ /* 0x000fe20000000000 */
[----:B------:R-:W-:Y:S02]  /*4a00*/  WARPGROUP.DEPBAR.LE gsb0, 0x0 ;  /* 0x00008000000079c5 */ /* 0x000fe40000010000 */
[----:B------:R-:W-:-:S06]  /*4a10*/  WARPGROUP.ARRIVE ;  /* 0x00000000000079c5 */ /* 0x000fcc0000000000 */
        /* <DEDUP_REMOVED lines=10> */
[----:B------:R-:W-:-:S03]  /*4ac0*/  WARPGROUP.DEPBAR.LE gsb0, 0x0 ;  /* 0x00008000000079c5 */ /* 0x000fc60000010000 */
        /* <DEDUP_REMOVED lines=64> */
[----:B------:R-:W-:Y:S04]  /*4ed0*/  STL.64 [R1+0x438], R214 ;  /* 0x000438d601007387 */ /* 0x000fe80000100a00 */
[----:B------:R-:W-:Y:S04]  /*4ee0*/  STL.64 [R1+0x430], R212 ;  /* 0x000430d401007387 */ /* 0x000fe80000100a00 */
[----:B------:R-:W-:Y:S04]  /*4ef0*/  STL.64 [R1+0x428], R210 ;  /* 0x000428d201007387 */ /* 0x000fe80000100a00 */
[----:B------:R-:W-:Y:S04]  /*4f00*/  STL.64 [R1+0x420], R208 ;  /* 0x000420d001007387 */ /* 0x000fe80000100a00 */
[----:B------:R-:W-:Y:S04]  /*4f10*/  STL.64 [R1+0x418], R206 ;  /* 0x000418ce01007387 */ /* 0x000fe80000100a00 */
[----:B------:R-:W-:Y:S04]  /*4f20*/  STL.64 [R1+0x410], R204 ;  /* 0x000410cc01007387 */ /* 0x000fe80000100a00 */
[----:B------:R-:W-:Y:S04]  /*4f30*/  STL.64 [R1+0x408], R202 ;  /* 0x000408ca01007387 */ /* 0x000fe80000100a00 */
[----:B------:R0:W-:Y:S01]  /*4f40*/  STL.64 [R1+0x400], R200 ;  /* 0x000400c801007387 */ /* 0x0001e20000100a00 */
[----:B------:R-:W-:-:S02]  /*4f50*/  WARPGROUP.DEPBAR.LE gsb0, 0x0 ;  /* 0x00008000000079c5 */ /* 0x000fc40000010000 */
[----:B------:R-:W-:-:S06]  /*4f60*/  WARPGROUP.ARRIVE ;  /* 0x00000000000079c5 */ /* 0x000fcc0000000000 */
[----:B------:R-:W-:Y:S01]  /*4f70*/  QGMMA.64x32x32.F32.E4M3.E4M3 R88, gdesc[UR28], R88, gsb0 ;  /* 0x006000001c5879f3 */ /* 0x000fe20008000858 */
[----:B------:R-:W-:Y:S04]  /*4f80*/  STL [R1+0xfc], RZ ;  /* 0x0000fcff01007387 */ /* 0x000fe80000100800 */
[----:B0-----:R-:W2:Y:S04]  /*4f90*/  LDL.LU.64 R200, [R1+0x40] ;  /* 0x0000400001c87983 */ /* 0x001ea80000300a00 */
[----:B------:R-:W2:Y:S04]  /*4fa0*/  LDL.LU.64 R202, [R1+0x48] ;  /* 0x0000480001ca7983 */ /* 0x000ea80000300a00 */
[----:B------:R-:W2:Y:S04]  /*4fb0*/  LDL.LU.64 R204, [R1+0x50] ;  /* 0x0000500001cc7983 */ /* 0x000ea80000300a00 */
[----:B------:R-:W2:Y:S04]  /*4fc0*/  LDL.LU.64 R206, [R1+0x58] ;  /* 0x0000580001ce7983 */ /* 0x000ea80000300a00 */
[----:B------:R-:W2:Y:S04]  /*4fd0*/  LDL.LU.64 R208, [R1+0x60] ;  /* 0x0000600001d07983 */ /* 0x000ea80000300a00 */
[----:B------:R-:W2:Y:S04]  /*4fe0*/  LDL.LU.64 R210, [R1+0x68] ;  /* 0x0000680001d27983 */ /* 0x000ea80000300a00 */
[----:B------:R-:W2:Y:S04]  /*4ff0*/  LDL.LU.64 R212, [R1+0x70] ;  /* 0x0000700001d47983 */ /* 0x000ea80000300a00 */
[----:B------:R-:W2:Y:S01]  /*5000*/  LDL.LU.64 R214, [R1+0x78] ;  /* 0x0000780001d67983 */ /* 0x000ea20000300a00 */
[----:B------:R-:W-:Y:S01]  /*5010*/  UMOV UR24, UR36 ;  /* 0x0000002400187c82 */ /* 0x000fe20008000000 */
[----:B------:R-:W-:Y:S01]  /*5020*/  UMOV UR25, UR37 ;  /* 0x0000002500197c82 */ /* 0x000fe20008000000 */
[----:B------:R-:W-:-:S02]  /*5030*/  WARPGROUP.DEPBAR.LE gsb0, 0x0 ;  /* 0x00008000000079c5 */ /* 0x000fc40000010000 */
        /* <DEDUP_REMOVED lines=36> */
[----:B------:R-:W-:Y:S02]  /*5280*/  IMAD.MOV.U32 R0, RZ, RZ, R215 ;  /* 0x000000ffff007224 */ /* 0x000fe400078e00d7 */
[----:B------:R-:W-:Y:S01]  /*5290*/  IMAD.MOV.U32 R3, RZ, RZ, R213 ;  /* 0x000000ffff037224 */ /* 0x000fe200078e00d5 */
[----:B------:R-:W2:Y:S01]  /*52a0*/  LDL.LU.64 R214, [R1+0x438] ;  /* 0x0004380001d67983 */ /* 0x000ea20000300a00 */
[----:B------:R-:W-:Y:S02]  /*52b0*/  IMAD.MOV.U32 R22, RZ, RZ, R210 ;  /* 0x000000ffff167224 */ /* 0x000fe400078e00d2 */
[----:B------:R-:W-:Y:S01]  /*52c0*/  IMAD.MOV.U32 R21, RZ, RZ, R211 ;  /* 0x000000ffff157224 */ /* 0x000fe200078e00d3 */
[----:B------:R-:W2:Y:S01]  /*52d0*/  LDL.LU.64 R212, [R1+0x430] ;  /* 0x0004300001d47983 */ /* 0x000ea20000300a00 */
[----:B------:R-:W-:Y:S01]  /*52e0*/  IMAD.MOV.U32 R220, RZ, RZ, R208 ;  /* 0x000000ffffdc7224 */ /* 0x000fe200078e00d0 */
[----:B------:R-:W-:Y:S01]  /*52f0*/  MOV R218, R206 ;  /* 0x000000ce00da7202 */ /* 0x000fe20000000f00 */
        /* <DEDUP_REMOVED lines=11> */
[----:B------:R-:W2:Y:S04]  /*53b0*/  LDL.LU.64 R204, [R1+0x410] ;  /* 0x0004100001cc7983 */ /* 0x000ea80000300a00 */
        /* <DEDUP_REMOVED lines=80> */
[----:B------:R-:W-:Y:S01]  /*58c0*/  MOV R225, R3 ;  /* 0x0000000300e17202 */ /* 0x000fe20000000f00 */
[----:B------:R-:W-:Y:S02]  /*58d0*/  IMAD.MOV.U32 R226, RZ, RZ, R2 ;  /* 0x000000ffffe27224 */ /* 0x000fe400078e0002 */
[----:B------:R2:W-:Y:S01]  /*58e0*/  STL.64 [R1+0x3f0], R212 ;  /* 0x0003f0d401007387 */ /* 0x0005e20000100a00 */
[----:B------:R-:W-:Y:S01]  /*58f0*/  IMAD.MOV.U32 R227, RZ, RZ, R0 ;  /* 0x000000ffffe37224 */ /* 0x000fe200078e0000 */
[----:B------:R-:W-:Y:S02]  /*5900*/  UIADD3 UR16, UR43, 0x602, URZ ;  /* 0x000006022b107890 */ /* 0x000fe4000fffe03f */
[----:B------:R-:W-:Y:S01]  /*5910*/  UIADD3 UR14, UR44, 0x702, URZ ;  /* 0x000007022c0e7890 */ /* 0x000fe2000fffe03f */
[----:B0-----:R-:W-:Y:S01]  /*5920*/  MOV R214, R222 ;  /* 0x000000de00d67202 */ /* 0x001fe20000000f00 */
[----:B------:R-:W-:-:S02]  /*5930*/  IMAD.MOV.U32 R215, RZ, RZ, R221 ;  /* 0x000000ffffd77224 */ /* 0x000fc400078e00dd */
[----:B------:R-:W-:Y:S02]  /*5940*/  IMAD.MOV.U32 R221, RZ, RZ, R23 ;  /* 0x000000ffffdd7224 */ /* 0x000fe400078e0017 */
[----:B--2---:R-:W-:Y:S02]  /*5950*/  IMAD.MOV.U32 R212, RZ, RZ, R224 ;  /* 0x000000ffffd47224 */ /* 0x004fe400078e00e0 */
[----:B------:R-:W-:Y:S02]  /*5960*/  IMAD.MOV.U32 R213, RZ, RZ, R223 ;  /* 0x000000ffffd57224 */ /* 0x000fe400078e00df */
[----:B------:R-:W-:Y:S02]  /*5970*/  IMAD.MOV.U32 R222, RZ, RZ, R22 ;  /* 0x000000ffffde7224 */ /* 0x000fe400078e0016 */
[----:B------:R-:W-:Y:S02]  /*5980*/  IMAD.MOV.U32 R223, RZ, RZ, R21 ;  /* 0x000000ffffdf7224 */ /* 0x000fe400078e0015 */
[----:B------:R-:W-:Y:S01]  /*5990*/  IMAD.MOV.U32 R224, RZ, RZ, R20 ;  /* 0x000000ffffe07224 */ /* 0x000fe200078e0014 */
[----:B------:R-:W-:Y:S01]  /*59a0*/  UMOV UR12, UR16 ;  /* 0x00000010000c7c82 */ /* 0x000fe20008000000 */
[----:B------:R-:W-:Y:S01]  /*59b0*/  UMOV UR13, 0x40000040 ;  /* 0x40000040000d7882 */ /* 0x000fe20000000000 */
[----:B------:R-:W-:Y:S01]  /*59c0*/  UMOV UR15, 0x40000040 ;  /* 0x40000040000f7882 */ /* 0x000fe20000000000 */
[----:B------:R-:W-:-:S02]  /*59d0*/  WARPGROUP.DEPBAR.LE gsb0, 0x0 ;  /* 0x00008000000079c5 */ /* 0x000fc40000010000 */
        /* <DEDUP_REMOVED lines=231> */
[----:B------:R0:W-:Y:S01]  /*6850*/  STL.64 [R1+0x3a8], R214 ;  /* 0x0003a8d601007387 */ /* 0x0001e20000100a00 */
[----:B------:R-:W-:Y:S02]  /*6860*/  WARPGROUP.DEPBAR.LE gsb0, 0x0 ;  /* 0x00008000000079c5 */ /* 0x000fe40000010000 */
[----:B------:R-:W-:-:S06]  /*6870*/  WARPGROUP.ARRIVE ;  /* 0x00000000000079c5 */ /* 0x000fcc0000000000 */
[----:B------:R-:W-:Y:S01]  /*6880*/  QGMMA.64x32x32.F32.E4M3.E4M3 R4, gdesc[UR12], R4, gsb0 ;  /* 0x006000000c0479f3 */ /* 0x000fe20008000804 */
[----:B------:R2:W-:Y:S01]  /*6890*/  STL.64 [R1+0x3a0], R212 ;  /* 0x0003a0d401007387 */ /* 0x0005e20000100a00 */
[----:B0-----:R-:W-:-:S03]  /*68a0*/  IMAD.MOV.U32 R214, RZ, RZ, R218 ;  /* 0x000000ffffd67224 */ /* 0x001fc600078e00da */
[----:B------:R0:W-:Y:S01]  /*68b0*/  STL.64 [R1+0x398], R210 ;  /* 0x000398d201007387 */ /* 0x0001e20000100a00 */
[----:B------:R-:W-:-:S03]  /*68c0*/  IMAD.MOV.U32 R215, RZ, RZ, R217 ;  /* 0x000000ffffd77224 */ /* 0x000fc600078e00d9 */
[----:B------:R4:W-:Y:S01]  /*68d0*/  STL.64 [R1+0x390], R208 ;  /* 0x000390d001007387 */ /* 0x0009e20000100a00 */
[----:B------:R-:W-:Y:S02]  /*68e0*/  IMAD.MOV.U32 R217, RZ, RZ, R23 ;  /* 0x000000ffffd97224 */ /* 0x000fe400078e0017 */
[----:B------:R-:W-:Y:S01]  /*68f0*/  IMAD.MOV.U32 R218, RZ, RZ, R22 ;  /* 0x000000ffffda7224 */ /* 0x000fe200078e0016 */
[----:B--2---:R-:W-:Y:S01]  /*6900*/  MOV R213, R219 ;  /* 0x000000db00d57202 */ /* 0x004fe20000000f00 */
[----:B------:R-:W-:Y:S01]  /*6910*/  IMAD.MOV.U32 R212, RZ, RZ, R220 ;  /* 0x000000ffffd47224 */ /* 0x000fe200078e00dc */
[----:B------:R-:W-:Y:S01]  /*6920*/  MOV R220, R20 ;  /* 0x0000001400dc7202 */ /* 0x000fe20000000f00 */
[----:B------:R-:W-:Y:S02]  /*6930*/  IMAD.MOV.U32 R219, RZ, RZ, R21 ;  /* 0x000000ffffdb7224 */ /* 0x000fe400078e0015 */
[----:B0-----:R-:W-:Y:S02]  /*6940*/  IMAD.MOV.U32 R210, RZ, RZ, R222 ;  /* 0x000000ffffd27224 */ /* 0x001fe400078e00de */
[----:B------:R-:W-:-:S02]  /*6950*/  IMAD.MOV.U32 R211, RZ, RZ, R221 ;  /* 0x000000ffffd37224 */ /* 0x000fc400078e00dd */
[----:B----4-:R-:W-:Y:S02]  /*6960*/  IMAD.MOV.U32 R209, RZ, RZ, R223 ;  /* 0x000000ffffd17224 */ /* 0x010fe400078e00df */
[----:B------:R-:W-:Y:S02]  /*6970*/  IMAD.MOV.U32 R208, RZ, RZ, R224 ;  /* 0x000000ffffd07224 */ /* 0x000fe400078e00e0 */
[----:B------:R-:W-:Y:S02]  /*6980*/  IMAD.MOV.U32 R221, RZ, RZ, R3 ;  /* 0x000000ffffdd7224 */ /* 0x000fe400078e0003 */
[----:B------:R-:W-:Y:S02]  /*6990*/  IMAD.MOV.U32 R222, RZ, RZ, R2 ;  /* 0x000000ffffde7224 */ /* 0x000fe400078e0002 */
[----:B------:R-:W-:Y:S01]  /*69a0*/  IMAD.MOV.U32 R223, RZ, RZ, R0 ;  /* 0x000000ffffdf7224 */ /* 0x000fe200078e0000 */
[----:B------:R-:W-:Y:S02]  /*69b0*/  UIADD3 UR16, UR43, 0x606, URZ ;  /* 0x000006062b107890 */ /* 0x000fe4000fffe03f */
[----:B------:R-:W-:Y:S01]  /*69c0*/  UIADD3 UR18, UR44, 0x706, URZ ;  /* 0x000007062c127890 */ /* 0x000fe2000fffe03f */
        /* <DEDUP_REMOVED lines=9> */
[----:B------:R-:W-:Y:S01]  /*6a60*/  STL [R1+0x80], RZ ;  /* 0x000080ff01007387 */ /* 0x000fe20000100800 */
[----:B------:R-:W-:-:S03]  /*6a70*/  WARPGROUP.DEPBAR.LE gsb0, 0x0 ;  /* 0x00008000000079c5 */ /* 0x000fc60000010000 */
[----:B------:R-:W-:Y:S04]  /*6a80*/  STL.64 [R1+0x40], R208 ;  /* 0x000040d001007387 */ /* 0x000fe80000100a00 */
[----:B------:R-:W-:Y:S04]  /*6a90*/  STL.64 [R1+0x48], R210 ;  /* 0x000048d201007387 */ /* 0x000fe80000100a00 */
[----:B------:R-:W-:Y:S04]  /*6aa0*/  STL.64 [R1+0x50], R212 ;  /* 0x000050d401007387 */ /* 0x000fe80000100a00 */
[----:B------:R0:W-:Y:S04]  /*6ab0*/  STL.64 [R1+0x58], R214 ;  /* 0x000058d601007387 */ /* 0x0001e80000100a00 */
[----:B------:R-:W-:Y:S04]  /*6ac0*/  STL.64 [R1+0x60], R216 ;  /* 0x000060d801007387 */ /* 0x000fe80000100a00 */
[----:B------:R-:W-:Y:S04]  /*6ad0*/  STL.64 [R1+0x68], R218 ;  /* 0x000068da01007387 */ /* 0x000fe80000100a00 */
[----:B------:R-:W-:Y:S04]  /*6ae0*/  STL.64 [R1+0x70], R220 ;  /* 0x000070dc01007387 */ /* 0x000fe80000100a00 */
[----:B------:R2:W-:Y:S04]  /*6af0*/  STL.64 [R1+0x78], R222 ;  /* 0x000078de01007387 */ /* 0x0005e80000100a00 */
[----:B0-----:R-:W4:Y:S04]  /*6b00*/  LDL.LU.64 R214, [R1+0x3a8] ;  /* 0x0003a80001d67983 */ /* 0x001f280000300a00 */
[----:B------:R-:W4:Y:S04]  /*6b10*/  LDL.LU.64 R212, [R1+0x3a0] ;  /* 0x0003a00001d47983 */ /* 0x000f280000300a00 */
[----:B------:R-:W4:Y:S04]  /*6b20*/  LDL.LU.64 R210, [R1+0x398] ;  /* 0x0003980001d27983 */ /* 0x000f280000300a00 */
[----:B------:R-:W4:Y:S01]  /*6b30*/  LDL.LU.64 R208, [R1+0x390] ;  /* 0x0003900001d07983 */ /* 0x000f220000300a00 */
        /* <DEDUP_REMOVED lines=20> */
[----:B----4-:R-:W-:-:S06]  /*6c80*/  WARPGROUP.ARRIVE ;  /* 0x00000000000079c5 */ /* 0x010fcc0000000000 */
        /* <DEDUP_REMOVED lines=11> */
[----:B------:R-:W-:Y:S01]  /*6d40*/  UIADD3 UR43, UR43, 0xa06, URZ ;  /* 0x00000a062b2b7890 */ /* 0x000fe2000fffe03f */
[----:B------:R-:W-:Y:S01]  /*6d50*/  ULDC UR12, c[0x0][0x50c] ;  /* 0x00014300000c7ab9 */ /* 0x000fe20000000800 */
        /* <DEDUP_REMOVED lines=24> */
[----:B------:R-:W-:Y:S01]  /*6ee0*/  UISETP.NE.AND UP0, UPT, UR12, 0x8, UPT ;  /* 0x000000080c00788c */ /* 0x000fe2000bf05270 */
[----:B------:R-:W-:Y:S02]  /*6ef0*/  UMOV UR13, UR37 ;  /* 0x00000025000d7c82 */ /* 0x000fe40008000000 */
        /* <DEDUP_REMOVED lines=16> */
[----:B------:R-:W-:Y:S01]  /*7000*/  USEL UR12, URZ, 0x1, UP0 ;  /* 0x000000013f0c7887 */ /* 0x000fe20008000000 */
[----:B------:R-:W-:Y:S02]  /*7010*/  WARPGROUP.DEPBAR.LE gsb0, 0x0 ;  /* 0x00008000000079c5 */ /* 0x000fe40000010000 */
[----:B------:R-:W-:-:S06]  /*7020*/  WARPGROUP.ARRIVE ;  /* 0x00000000000079c5 */ /* 0x000fcc0000000000 */
[----:B------:R-:W-:Y:S01]  /*7030*/  QGMMA.64x32x32.F32.E4M3.E4M3 R4, gdesc[UR16], R4, gsb0 ;  /* 0x00600000100479f3 */ /* 0x000fe20008000804 */
[----:B------:R-:W-:Y:S02]  /*7040*/  ISETP.NE.AND P0, PT, RZ, UR12, PT ;  /* 0x0000000cff007c0c */ /* 0x000fe4000bf05270 */
[----:B------:R-:W-:Y:S02]  /*7050*/  CS2R R228, SRZ ;  /* 0x0000000000e47805 */ /* 0x000fe4000001ff00 */
[----:B------:R-:W-:Y:S02]  /*7060*/  CS2R R226, SRZ ;  /* 0x0000000000e27805 */ /* 0x000fe4000001ff00 */
[----:B------:R-:W-:Y:S02]  /*7070*/  CS2R R224, SRZ ;  /* 0x0000000000e07805 */ /* 0x000fe4000001ff00 */
[----:B--2---:R-:W-:Y:S02]  /*7080*/  CS2R R222, SRZ ;  /* 0x0000000000de7805 */ /* 0x004fe4000001ff00 */
[----:B------:R-:W-:-:S02]  /*7090*/  CS2R R220, SRZ ;  /* 0x0000000000dc7805 */ /* 0x000fc4000001ff00 */
[----:B------:R-:W-:Y:S02]  /*70a0*/  CS2R R218, SRZ ;  /* 0x0000000000da7805 */ /* 0x000fe4000001ff00 */
[----:B------:R-:W-:Y:S02]  /*70b0*/  CS2R R216, SRZ ;  /* 0x0000000000d87805 */ /* 0x000fe4000001ff00 */
[----:B------:R-:W-:Y:S02]  /*70c0*/  CS2R R22, SRZ ;  /* 0x0000000000167805 */ /* 0x000fe4000001ff00 */
[----:B------:R-:W-:Y:S01]  /*70d0*/  CS2R R20, SRZ ;  /* 0x0000000000147805 */ /* 0x000fe2000001ff00 */
[----:B------:R-:W-:Y:S01]  /*70e0*/  IMAD.MOV.U32 R0, RZ, RZ, RZ ;  /* 0x000000ffff007224 */ /* 0x000fe200078e00ff */
[----:B------:R-:W-:Y:S01]  /*70f0*/  CS2R R2, SRZ ;  /* 0x0000000000027805 */ /* 0x000fe2000001ff00 */
[----:B------:R-:W-:Y:S02]  /*7100*/  WARPGROUP.DEPBAR.LE gsb0, 0x0 ;  /* 0x00008000000079c5 */ /* 0x000fe40000010000 */
[----:B------:R0:W-:Y:S04]  /*7110*/  STL.64 [R1], R4 ;  /* 0x0000000401007387 */ /* 0x0001e80000100a00 */
[----:B------:R2:W-:Y:S04]  /*7120*/  STL.64 [R1+0x8], R6 ;  /* 0x0000080601007387 */ /* 0x0005e80000100a00 */
[----:B------:R4:W-:Y:S04]  /*7130*/  STL.64 [R1+0x10], R8 ;  /* 0x0000100801007387 */ /* 0x0009e80000100a00 */
[----:B------:R5:W-:Y:S01]  /*7140*/  STL.64 [R1+0x18], R10 ;  /* 0x0000180a01007387 */ /* 0x000be20000100a00 */
[----:B0-----:R-:W-:-:S03]  /*7150*/  IMAD.MOV.U32 R5, RZ, RZ, R19 ;  /* 0x000000ffff057224 */ /* 0x001fc600078e0013 */
[----:B------:R0:W-:Y:S01]  /*7160*/  STL.64 [R1+0x20], R12 ;  /* 0x0000200c01007387 */ /* 0x0001e20000100a00 */
[----:B--2---:R-:W-:-:S03]  /*7170*/  CS2R R6, SRZ ;  /* 0x0000000000067805 */ /* 0x004fc6000001ff00 */
[----:B------:R2:W-:Y:S01]  /*7180*/  STL.64 [R1+0x28], R14 ;  /* 0x0000280e01007387 */ /* 0x0005e20000100a00 */
[----:B----4-:R-:W-:Y:S02]  /*7190*/  CS2R R8, SRZ ;  /* 0x0000000000087805 */ /* 0x010fe4000001ff00 */
[----:B------:R-:W-:Y:S01]  /*71a0*/  MOV R4, RZ ;  /* 0x000000ff00047202 */ /* 0x000fe20000000f00 */
[----:B------:R4:W-:Y:S01]  /*71b0*/  STL.64 [R1+0x30], R16 ;  /* 0x0000301001007387 */ /* 0x0009e20000100a00 */
[----:B-----5:R-:W-:-:S03]  /*71c0*/  CS2R R10, SRZ ;  /* 0x00000000000a7805 */ /* 0x020fc6000001ff00 */
[----:B------:R5:W-:Y:S01]  /*71d0*/  STL.64 [R1+0x38], R18 ;  /* 0x0000381201007387 */ /* 0x000be20000100a00 */
[----:B0-----:R-:W-:Y:S02]  /*71e0*/  CS2R R12, SRZ ;  /* 0x00000000000c7805 */ /* 0x001fe4000001ff00 */
[----:B--2---:R-:W-:Y:S02]  /*71f0*/  CS2R R14, SRZ ;  /* 0x00000000000e7805 */ /* 0x004fe4000001ff00 */
[----:B----4-:R-:W-:Y:S02]  /*7200*/  CS2R R16, SRZ ;  /* 0x0000000000107805 */ /* 0x010fe4000001ff00 */
[----:B-----5:R-:W-:Y:S01]  /*7210*/  CS2R R18, SRZ ;  /* 0x0000000000127805 */ /* 0x020fe2000001ff00 */
[----:B------:R-:W-:Y:S06]  /*7220*/  @!P0 BRA `(.L_x_22) ;  /* 0x0000001800f08947 */ /* 0x000fec0003800000 */
[----:B------:R-:W-:Y:S01]  /*7230*/  FADD R225, RZ, R5 ;  /* 0x00000005ffe17221 */ /* 0x000fe20000000000 */
[----:B------:R-:W-:-:S01]  /*7240*/  FADD R5, RZ, R204 ;  /* 0x000000ccff057221 */ /* 0x000fc20000000000 */
[----:B------:R-:W2:Y:S04]  /*7250*/  LDL R3, [R1+0x44] ;  /* 0x0000440001037983 */ /* 0x000ea80000100800 */
[----:B------:R-:W4:Y:S04]  /*7260*/  LDL R2, [R1+0x48] ;  /* 0x0000480001027983 */ /* 0x000f280000100800 */
[----:B------:R-:W5:Y:S04]  /*7270*/  LDL R0, [R1+0x4c] ;  /* 0x00004c0001007983 */ /* 0x000f680000100800 */
[----:B------:R-:W3:Y:S04]  /*7280*/  LDL R6, [R1+0x50] ;  /* 0x0000500001067983 */ /* 0x000ee80000100800 */
        /* <DEDUP_REMOVED lines=11> */
[----:B------:R-:W3:Y:S04]  /*7340*/  LDL R18, [R1] ;  /* 0x0000000001127983 */ /* 0x000ee80000100800 */
        /* <DEDUP_REMOVED lines=14> */
[----:B------:R-:W3:Y:S01]  /*7430*/  LDL R4, [R1+0x40] ;  /* 0x0000400001047983 */ /* 0x000ee20000100800 */
[----:B------:R-:W-:-:S01]  /*7440*/  FADD R226, RZ, R200 ;  /* 0x000000c8ffe27221 */ /* 0x000fc20000000000 */
[----:B------:R-:W-:Y:S01]  /*7450*/  FADD R227, RZ, R201 ;  /* 0x000000c9ffe37221 */ /* 0x000fe20000000000 */
[----:B------:R-:W-:-:S01]  /*7460*/  FADD R228, RZ, R202 ;  /* 0x000000caffe47221 */ /* 0x000fc20000000000 */
[----:B------:R0:W-:Y:S01]  /*7470*/  STL [R1+0x80], R5 ;  /* 0x0000800501007387 */ /* 0x0001e20000100800 */
[----:B------:R-:W-:-:S01]  /*7480*/  FADD R229, RZ, R203 ;  /* 0x000000cbffe57221 */ /* 0x000fc20000000000 */
[----:B------:R-:W-:Y:S01]  /*7490*/  UMOV UR6, URZ ;  /* 0x0000003f00067c82 */ /* 0x000fe20008000000 */
[----:B0-----:R-:W-:-:S05]  /*74a0*/  FADD R5, RZ, R205 ;  /* 0x000000cdff057221 */ /* 0x001fca0000000000 */
[----:B------:R0:W-:Y:S02]  /*74b0*/  STL [R1+0x84], R5 ;  /* 0x0000840501007387 */ /* 0x0001e40000100800 */
        /* <DEDUP_REMOVED lines=20> */
[----:B0-----:R-:W-:-:S01]  /*7600*/  FADD R5, RZ, R184 ;  /* 0x000000b8ff057221 */ /* 0x001fc20000000000 */
[----:B--2---:R-:W-:-:S04]  /*7610*/  FADD R3, RZ, R3 ;  /* 0x00000003ff037221 */ /* 0x004fc80000000000 */
[----:B------:R0:W-:Y:S01]  /*7620*/  STL [R1+0xb0], R5 ;  /* 0x0000b00501007387 */ /* 0x0001e20000100800 */
[----:B----4-:R-:W-:-:S01]  /*7630*/  FADD R2, RZ, R2 ;  /* 0x00000002ff027221 */ /* 0x010fc20000000000 */
[----:B-----5:R-:W-:Y:S01]  /*7640*/  FADD R0, RZ, R0 ;  /* 0x00000000ff007221 */ /* 0x020fe20000000000 */
[----:B---3--:R-:W-:-:S01]  /*7650*/  FADD R6, RZ, R6 ;  /* 0x00000006ff067221 */ /* 0x008fc20000000000 */
[----:B0-----:R-:W-:Y:S01]  /*7660*/  FADD R5, RZ, R185 ;  /* 0x000000b9ff057221 */ /* 0x001fe20000000000 */
[----:B------:R-:W-:-:S04]  /*7670*/  FADD R7, RZ, R7 ;  /* 0x00000007ff077221 */ /* 0x000fc80000000000 */
[----:B------:R0:W-:Y:S01]  /*7680*/  STL [R1+0xb4], R5 ;  /* 0x0000b40501007387 */ /* 0x0001e20000100800 */
[----:B------:R-:W-:-:S01]  /*7690*/  FADD R8, RZ, R8 ;  /* 0x00000008ff087221 */ /* 0x000fc20000000000 */
[----:B------:R-:W-:Y:S01]  /*76a0*/  FADD R9, RZ, R9 ;  /* 0x00000009ff097221 */ /* 0x000fe20000000000 */
[----:B------:R-:W-:-:S01]  /*76b0*/  FADD R10, RZ, R10 ;  /* 0x0000000aff0a7221 */ /* 0x000fc20000000000 */
[----:B0-----:R-:W-:Y:S01]  /*76c0*/  FADD R5, RZ, R186 ;  /* 0x000000baff057221 */ /* 0x001fe20000000000 */
[----:B------:R-:W-:-:S04]  /*76d0*/  FADD R11, RZ, R11 ;  /* 0x0000000bff0b7221 */ /* 0x000fc80000000000 */
[----:B------:R0:W-:Y:S01]  /*76e0*/  STL [R1+0xb8], R5 ;  /* 0x0000b80501007387 */ /* 0x0001e20000100800 */
[----:B------:R-:W-:-:S01]  /*76f0*/  FADD R12, RZ, R12 ;  /* 0x0000000cff0c7221 */ /* 0x000fc20000000000 */
[----:B------:R-:W-:Y:S01]  /*7700*/  FADD R13, RZ, R13 ;  /* 0x0000000dff0d7221 */ /* 0x000fe20000000000 */
[----:B0-----:R-:W-:-:S01]  /*7710*/  FADD R5, RZ, R187 ;  /* 0x000000bbff057221 */ /* 0x001fc20000000000 */
[----:B------:R-:W-:Y:S01]  /*7720*/  FADD R14, RZ, R14 ;  /* 0x0000000eff0e7221 */ /* 0x000fe20000000000 */
[----:B------:R-:W-:-:S03]  /*7730*/  FADD R15, RZ, R15 ;  /* 0x0000000fff0f7221 */ /* 0x000fc60000000000 */
[----:B------:R0:W-:Y:S01]  /*7740*/  STL [R1+0xbc], R5 ;  /* 0x0000bc0501007387 */ /* 0x0001e20000100800 */
[----:B------:R-:W-:-:S01]  /*7750*/  FADD R16, RZ, R16 ;  /* 0x00000010ff107221 */ /* 0x000fc20000000000 */
[----:B------:R-:W-:Y:S01]  /*7760*/  FADD R17, RZ, R17 ;  /* 0x00000011ff117221 */ /* 0x000fe20000000000 */
[----:B0-----:R-:W-:-:S01]  /*7770*/  FADD R5, RZ, R188 ;  /* 0x000000bcff057221 */ /* 0x001fc20000000000 */
        /* <DEDUP_REMOVED lines=359> */
.L_x_22:
[----:B------:R-:W-:Y:S01]  /*8df0*/  UIADD3 UR47, UR5, 0x1, URZ ;  /* 0x00000001052f7890 */ /* 0x000fe2000fffe03f */
[----:B------:R-:W-:-:S03]  /*8e00*/  UMOV UR13, 0x1 ;  /* 0x00000001000d7882 */ /* 0x000fc60000000000 */
[----:B------:R-:W-:-:S04]  /*8e10*/  UISETP.NE.AND UP0, UPT, UR47, 0x2, UPT ;  /* 0x000000022f00788c */ /* 0x000fc8000bf05270 */
[----:B------:R-:W-:Y:S02]  /*8e20*/  USEL UR46, URZ, 0x1, UP0 ;  /* 0x000000013f2e7887 */ /* 0x000fe40008000000 */
[----:B------:R-:W-:Y:S02]  /*8e30*/  USEL UR47, UR47, URZ, UP0 ;  /* 0x0000003f2f2f7287 */ /* 0x000fe40008000000 */
[----:B------:R-:W-:-:S12]  /*8e40*/  ULOP3.LUT UR46, UR4, UR46, URZ, 0x3c, !UPT ;  /* 0x0000002e042e7292 */ /* 0x000fd8000f8e3c3f */
.L_x_17:
[----:B------:R-:W-:-:S04]  /*8e50*/  UISETP.LT.AND UP0, UPT, UR11, 0x1, UPT ;  /* 0x000000010b00788c */ /* 0x000fc8000bf01270 */
[----:B------:R-:W-:-:S04]  /*8e60*/  USEL UR14, UR11, 0x1, UP0 ;  /* 0x000000010b0e7887 */ /* 0x000fc80008000000 */
[----:B------:R-:W-:-:S04]  /*8e70*/  UIADD3 UR45, UR11, -UR14, URZ ;  /* 0x8000000e0b2d7290 */ /* 0x000fc8000fffe03f */
[----:B------:R-:W-:-:S06]  /*8e80*/  UISETP.GE.AND UP0, UPT, UR45, 0x1, UPT ;  /* 0x000000012d00788c */ /* 0x000fcc000bf06270 */
[----:B------:R-:W-:-:S13]  /*8e90*/  PLOP3.LUT P0, PT, PT, PT, UP0, 0x80, 0x0 ;  /* 0x000000000000781c */ /* 0x000fda0003f0f008 */
[----:B------:R-:W-:Y:S05]  /*8ea0*/  @!P0 BRA `(.L_x_23) ;  /* 0x0000008400108947 */ /* 0x000fea0003800000 */
[----:B------:R-:W-:Y:S01]  /*8eb0*/  UMOV UR44, UR5 ;  /* 0x00000005002c7c82 */ /* 0x000fe20008000000 */
[----:B------:R-:W-:-:S05]  /*8ec0*/  ULDC UR43, c[0x0][0x50c] ;  /* 0x00014300002b7ab9 */ /* 0x000fca0000000800 */
.L_x_31:
[----:B------:R-:W-:-:S06]  /*8ed0*/  UISETP.NE.AND UP0, UPT, UR8, 0x3, UPT ;  /* 0x000000030800788c */ /* 0x000fcc000bf05270 */
[----:B------:R-:W-:-:S13]  /*8ee0*/  PLOP3.LUT P1, PT, PT, PT, UP0, 0x80, 0x0 ;  /* 0x000000000000781c */ /* 0x000fda0003f2f008 */
[----:B-----5:R-:W-:Y:S05]  /*8ef0*/  @!P1 BRA `(.L_x_24) ;  /* 0x0000000000049947 */ /* 0x020fea0003800000 */
[----:B------:R-:W-:Y:S01]  /*8f00*/  BPT.TRAP 0x1 ;  /* 0x000000040000795c */ /* 0x000fe20000300000 */
.L_x_24:
[----:B------:R-:W2:Y:S01]  /*8f10*/  S2UR UR14, SR_CgaCtaId ;  /* 0x00000000000e79c3 */ /* 0x000ea20000008800 */
[----:B------:R-:W-:Y:S01]  /*8f20*/  UMOV UR9, 0x400 ;  /* 0x0000040000097882 */ /* 0x000fe20000000000 */
[----:B0-----:R-:W-:-:S05]  /*8f30*/  IMAD.U32 R5, RZ, RZ, UR46 ;  /* 0x0000002eff057e24 */ /* 0x001fca000f8e00ff */
[----:B------:R-:W-:Y:S01]  /*8f40*/  SHF.L.U32 R5, R5, 0x1f, RZ ;  /* 0x0000001f05057819 */ /* 0x000fe200000006ff */
[----:B--2---:R-:W-:-:S04]  /*8f50*/  ULEA UR9, UR14, UR9, 0x18 ;  /* 0x000000090e097291 */ /* 0x004fc8000f8ec03f */
[----:B------:R-:W-:-:S09]  /*8f60*/  ULEA UR14, UR47, UR9, 0x3 ;  /* 0x000000092f0e7291 */ /* 0x000fd2000f8e183f */
[----:B------:R0:W2:Y:S01]  /*8f70*/  SYNCS.PHASECHK.TRANS64.TRYWAIT P0, [UR14], R5 ;  /* 0x00000005ff0075a7 */ /* 0x0000a2000800014e */
[----:B------:R-:W-:Y:S05]  /*8f80*/  @!P1 BRA `(.L_x_25) ;  /* 0x0000000000049947 */ /* 0x000fea0003800000 */
[----:B------:R-:W-:Y:S01]  /*8f90*/  BPT.TRAP 0x1 ;  /* 0x000000040000795c */ /* 0x000fe20000300000 */
.L_x_25:
[----:B--2---:R-:W-:Y:S05]  /*8fa0*/  @P0 BRA `(.L_x_26) ;  /* 0x0000000000080947 */ /* 0x004fea0003800000 */
[----:B------:R-:W2:Y:S02]  /*8fb0*/  SYNCS.PHASECHK.TRANS64.TRYWAIT P0, [UR14], R5 ;  /* 0x00000005ff0075a7 */ /* 0x000ea4000800014e */
[----:B--2---:R-:W-:Y:S05]  /*8fc0*/  @!P0 BRA `(.L_x_27) ;  /* 0x000001d800a88947 */ /* 0x004fea0003800000 */
.L_x_26:
[----:B------:R-:W-:Y:S04]  /*8fd0*/  STL.64 [R1+0x7c8], R198 ;  /* 0x0007c8c601007387 */ /* 0x000fe80000100a00 */
[----:B------:R-:W-:Y:S04]  /*8fe0*/  STL.64 [R1+0x7c0], R196 ;  /* 0x0007c0c401007387 */ /* 0x000fe80000100a00 */
[----:B------:R-:W-:Y:S04]  /*8ff0*/  STL.64 [R1+0x7b8], R194 ;  /* 0x0007b8c201007387 */ /* 0x000fe80000100a00 */
[----:B------:R-:W-:Y:S04]  /*9000*/  STL.64 [R1+0x7b0], R192 ;  /* 0x0007b0c001007387 */ /* 0x000fe80000100a00 */
[----:B------:R-:W-:Y:S04]  /*9010*/  STL.64 [R1+0x7a8], R190 ;  /* 0x0007a8be01007387 */ /* 0x000fe80000100a00 */
[----:B------:R-:W-:Y:S04]  /*9020*/  STL.64 [R1+0x7a0], R188 ;  /* 0x0007a0bc01007387 */ /* 0x000fe80000100a00 */
[----:B------:R-:W-:Y:S04]  /*9030*/  STL.64 [R1+0x798], R186 ;  /* 0x000798ba01007387 */ /* 0x000fe80000100a00 */
[----:B------:R2:W-:Y:S04]  /*9040*/  STL.64 [R1+0x790], R184 ;  /* 0x000790b801007387 */ /* 0x0005e80000100a00 */
[----:B--2---:R-:W2:Y:S04]  /*9050*/  LDL.LU.64 R184, [R1+0x40] ;  /* 0x0000400001b87983 */ /* 0x004ea80000300a00 */
[----:B------:R-:W2:Y:S04]  /*9060*/  LDL.LU.64 R186, [R1+0x48] ;  /* 0x0000480001ba7983 */ /* 0x000ea80000300a00 */
[----:B------:R-:W2:Y:S04]  /*9070*/  LDL.LU.64 R188, [R1+0x50] ;  /* 0x0000500001bc7983 */ /* 0x000ea80000300a00 */
[----:B------:R-:W2:Y:S04]  /*9080*/  LDL.LU.64 R190, [R1+0x58] ;  /* 0x0000580001be7983 */ /* 0x000ea80000300a00 */
[----:B------:R-:W2:Y:S04]  /*9090*/  LDL.LU.64 R192, [R1+0x60] ;  /* 0x0000600001c07983 */ /* 0x000ea80000300a00 */
[----:B------:R-:W2:Y:S04]  /*90a0*/  LDL.LU.64 R194, [R1+0x68] ;  /* 0x0000680001c27983 */ /* 0x000ea80000300a00 */
[----:B------:R-:W2:Y:S04]  /*90b0*/  LDL.LU.64 R196, [R1+0x70] ;  /* 0x0000700001c47983 */ /* 0x000ea80000300a00 */
[----:B------:R-:W2:Y:S01]  /*90c0*/  LDL.LU.64 R198, [R1+0x78] ;  /* 0x0000780001c67983 */ /* 0x000ea20000300a00 */
[----:B------:R-:W-:-:S02]  /*90d0*/  UIADD3 UR14, UR9, 0x18100, URZ ;  /* 0x00018100090e7890 */ /* 0x000fc4000fffe03f */
[----:B------:R-:W-:Y:S01]  /*90e0*/  UISETP.NE.AND UP0, UPT, UR12, URZ, UPT ;  /* 0x0000003f0c00728c */ /* 0x000fe2000bf05270 */
[----:B------:R-:W-:Y:S01]  /*90f0*/  STL [R1+0x408], R16 ;  /* 0x0004081001007387 */ /* 0x000fe20000100800 */
[----:B------:R-:W-:Y:S02]  /*9100*/  USHF.R.U32.HI UR14, URZ, 0x4, UR14 ;  /* 0x000000043f0e7899 */ /* 0x000fe4000801160e */
[----:B------:R-:W-:Y:S01]  /*9110*/  USEL UR13, UR13, URZ, !UP0 ;  /* 0x0000003f0d0d7287 */ /* 0x000fe2000c000000 */
[----:B------:R-:W-:Y:S01]  /*9120*/  STL [R1+0x404], R15 ;  /* 0x0004040f01007387 */ /* 0x000fe20000100800 */
[----:B------:R-:W-:Y:S02]  /*9130*/  ULOP3.LUT UR14, UR14, 0x3fff, URZ, 0xc0, !UPT ;  /* 0x00003fff0e0e7892 */ /* 0x000fe4000f8ec03f */
[----:B------:R-:W-:Y:S01]  /*9140*/  ULOP3.LUT UR50, UR10, 0x10000, URZ, 0xfc, !UPT ;  /* 0x000100000a327892 */ /* 0x000fe2000f8efc3f */
[----:B------:R-:W-:Y:S01]  /*9150*/  STL [R1+0x400], R14 ;  /* 0x0004000e01007387 */ /* 0x000fe20000100800 */
[----:B------:R-:W-:-:S02]  /*9160*/  ULOP3.LUT UR14, UR14, 0x10000, URZ, 0xfc, !UPT ;  /* 0x000100000e0e7892 */ /* 0x000fc4000f8efc3f */
[----:B------:R-:W-:Y:S01]  /*9170*/  UISETP.NE.U32.AND UP0, UPT, UR13, URZ, UPT ;  /* 0x0000003f0d00728c */ /* 0x000fe2000bf05070 */
[----:B------:R-:W-:Y:S01]  /*9180*/  STL [R1+0x3fc], R13 ;  /* 0x0003fc0d01007387 */ /* 0x000fe20000100800 */
[----:B------:R-:W-:Y:S02]  /*9190*/  UIMAD UR50, UR47, 0xc00, UR50 ;  /* 0x00000c002f3278a4 */ /* 0x000fe4000f8e0232 */
[----:B------:R-:W-:Y:S01]  /*91a0*/  UIMAD UR51, UR47, 0xe00, UR14 ;  /* 0x00000e002f3378a4 */ /* 0x000fe2000f8e020e */
[----:B------:R-:W-:Y:S01]  /*91b0*/  STL [R1+0x3f8], R12 ;  /* 0x0003f80c01007387 */ /* 0x000fe20000100800 */
[----:B------:R-:W-:Y:S01]  /*91c0*/  UMOV UR17, 0x40000040 ;  /* 0x4000004000117882 */ /* 0x000fe20000000000 */
[----:B------:R-:W-:Y:S01]  /*91d0*/  UMOV UR19, 0x40000040 ;  /* 0x4000004000137882 */ /* 0x000fe20000000000 */
[----:B------:R-:W-:Y:S01]  /*91e0*/  UIADD3 UR14, UR51, 0x100, URZ ;  /* 0x00000100330e7890 */ /* 0x000fe2000fffe03f */
[----:B------:R-:W-:Y:S01]  /*91f0*/  STL [R1+0x3f4], R11 ;  /* 0x0003f40b01007387 */ /* 0x000fe20000100800 */
[----:B------:R-:W-:Y:S01]  /*9200*/  UMOV UR16, UR50 ;  /* 0x0000003200107c82 */ /* 0x000fe20008000000 */
[----:B------:R-:W-:Y:S01]  /*9210*/  UMOV UR18, UR51 ;  /* 0x0000003300127c82 */ /* 0x000fe20008000000 */
[----:B------:R-:W-:Y:S01]  /*9220*/  UMOV UR12, UR16 ;  /* 0x00000010000c7c82 */ /* 0x000fe20008000000 */
[----:B------:R-:W-:Y:S01]  /*9230*/  UMOV UR13, UR17 ;  /* 0x00000011000d7c82 */ /* 0x000fe20008000000 */
[----:B------:R-:W-:Y:S01]  /*9240*/  UMOV UR15, 0x40000040 ;  /* 0x40000040000f7882 */ /* 0x000fe20000000000 */
[----:B------:R-:W-:Y:S01]  /*9250*/  UIADD3 UR22, UR51, 0x200, URZ ;  /* 0x0000020033167890 */ /* 0x000fe2000fffe03f */
[----:B------:R-:W-:Y:S01]  /*9260*/  STL [R1+0x3f0], R10 ;  /* 0x0003f00a01007387 */ /* 0x000fe20000100800 */
        /* <DEDUP_REMOVED lines=8> */
[----:B--2---:R-:W-:Y:S01]  /*92f0*/  WARPGROUP.ARRIVE ;  /* 0x00000000000079c5 */ /* 0x004fe20000000000 */
[----:B------:R-:W-:Y:S01]  /*9300*/  UIADD3 UR30, UR51, 0x400, URZ ;  /* 0x00000400331e7890 */ /* 0x000fe2000fffe03f */
[----:B------:R-:W-:Y:S01]  /*9310*/  STL [R1+0x3e8], R8 ;  /* 0x0003e80801007387 */ /* 0x000fe20000100800 */
[----:B------:R-:W-:Y:S01]  /*9320*/  UMOV UR28, UR16 ;  /* 0x00000010001c7c82 */ /* 0x000fe20008000000 */
[----:B------:R-:W-:-:S02]  /*9330*/  UMOV UR29, UR17 ;  /* 0x00000011001d7c82 */ /* 0x000fc40008000000 */
[----:B------:R-:W-:Y:S01]  /*9340*/  QGMMA.64x32x32.F32.E4M3.E4M3 R184, gdesc[UR16], R184, UP0, gsb0 ;  /* 0x0060000010b879f3 */ /* 0x000fe2000b8008b8 */
        /* <DEDUP_REMOVED lines=11> */
[----:B------:R-:W-:Y:S04]  /*9400*/  STL [R1+0x3dc], R4 ;  /* 0x0003dc0401007387 */ /* 0x000fe80000100800 */
[----:B------:R-:W-:Y:S04]  /*9410*/  STL [R1+0x3d8], R3 ;  /* 0x0003d80301007387 */ /* 0x000fe80000100800 */
[----:B------:R2:W-:Y:S04]  /*9420*/  STL [R1+0x3d4], R2 ;  /* 0x0003d40201007387 */ /* 0x0005e80000100800 */
[----:B-----5:R4:W-:Y:S01]  /*9430*/  STL [R1+0x3d0], R0 ;  /* 0x0003d00001007387 */ /* 0x0209e20000100800 */
[----:B------:R-:W-:-:S02]  /*9440*/  WARPGROUP.DEPBAR.LE gsb0, 0x0 ;  /* 0x00008000000079c5 */ /* 0x000fc40000010000 */
[----:B------:R-:W-:Y:S01]  /*9450*/  WARPGROUP.ARRIVE ;  /* 0x00000000000079c5 */ /* 0x000fe20000000000 */
[----:B--2---:R-:W-:Y:S01]  /*9460*/  IMAD.MOV.U32 R2, RZ, RZ, R198 ;  /* 0x000000ffff027224 */ /* 0x004fe200078e00c6 */
[----:B------:R-:W-:Y:S01]  /*9470*/  MOV R6, R194 ;  /* 0x000000c200067202 */ /* 0x000fe20000000f00 */
[----:B----4-:R-:W-:Y:S01]  /*9480*/  IMAD.MOV.U32 R0, RZ, RZ, R199 ;  /* 0x000000ffff007224 */ /* 0x010fe200078e00c7 */
[----:B------:R-:W-:Y:S01]  /*9490*/  MOV R12, R188 ;  /* 0x000000bc000c7202 */ /* 0x000fe20000000f00 */
[----:B------:R-:W-:Y:S01]  /*94a0*/  IMAD.MOV.U32 R4, RZ, RZ, R196 ;  /* 0x000000ffff047224 */ /* 0x000fe200078e00c4 */
[----:B------:R-:W-:Y:S01]  /*94b0*/  QGMMA.64x32x32.F32.E4M3.E4M3 R200, gdesc[UR12], R200, UP0, gsb0 ;  /* 0x006000000cc879f3 */ /* 0x000fe2000b8008c8 */
[----:B------:R-:W-:Y:S01]  /*94c0*/  IMAD.MOV.U32 R3, RZ, RZ, R197 ;  /* 0x000000ffff037224 */ /* 0x000fe200078e00c5 */
[----:B------:R-:W2:Y:S01]  /*94d0*/  LDL.LU.64 R198, [R1+0x7c8] ;  /* 0x0007c80001c67983 */ /* 0x000ea20000300a00 */
[----:B------:R-:W-:Y:S01]  /*94e0*/  UIADD3 UR12, UR50, 0x400, URZ ;  /* 0x00000400320c7890 */ /* 0x000fe2000fffe03f */
[----:B0-----:R-:W-:-:S02]  /*94f0*/  IMAD.MOV.U32 R5, RZ, RZ, R195 ;  /* 0x000000ffff057224 */ /* 0x001fc400078e00c3 */
[----:B------:R-:W2:Y:S01]  /*9500*/  LDL.LU.64 R196, [R1+0x7c0] ;  /* 0x0007c00001c47983 */ /* 0x000ea20000300a00 */
[----:B------:R-:W-:Y:S02]  /*9510*/  IMAD.MOV.U32 R8, RZ, RZ, R192 ;  /* 0x000000ffff087224 */ /* 0x000fe400078e00c0 */
[----:B------:R-:W-:Y:S01]  /*9520*/  IMAD.MOV.U32 R7, RZ, RZ, R193 ;  /* 0x000000ffff077224 */ /* 0x000fe200078e00c1 */
[----:B------:R-:W2:Y:S01]  /*9530*/  LDL.LU.64 R194, [R1+0x7b8] ;  /* 0x0007b80001c27983 */ /* 0x000ea20000300a00 */
[----:B------:R-:W-:Y:S02]  /*9540*/  IMAD.MOV.U32 R10, RZ, RZ, R190 ;  /* 0x000000ffff0a7224 */ /* 0x000fe400078e00be */
        /* <DEDUP_REMOVED lines=8> */
[----:B------:R-:W-:-:S03]  /*95d0*/  IMAD.MOV.U32 R15, RZ, RZ, R185 ;  /* 0x000000ffff0f7224 */ /* 0x000fc600078e00b9 */
[----:B------:R-:W2:Y:S04]  /*95e0*/  LDL.LU.64 R186, [R1+0x798] ;  /* 0x0007980001ba7983 */ /* 0x000ea80000300a00 */
[----:B------:R-:W2:Y:S01]  /*95f0*/  LDL.LU.64 R184, [R1+0x790] ;  /* 0x0007900001b87983 */ /* 0x000ea20000300a00 */
[----:B------:R-:W-:Y:S02]  /*9600*/  WARPGROUP.DEPBAR.LE gsb0, 0x0 ;  /* 0x00008000000079c5 */ /* 0x000fe40000010000 */
[----:B------:R-:W-:-:S06]  /*9610*/  WARPGROUP.ARRIVE ;  /* 0x00000000000079c5 */ /* 0x000fcc0000000000 */
[----:B------:R-:W-:Y:S03]  /*9620*/  QGMMA.64x32x32.F32.E4M3.E4M3 R168, gdesc[UR20], R168, UP0, gsb0 ;  /* 0x0060000014a879f3 */ /* 0x000fe6000b8008a8 */
        /* <DEDUP_REMOVED lines=11> */
[----:B------:R-:W-:Y:S01]  /*96e0*/  QGMMA.64x32x32.F32.E4M3.E4M3 R40, gdesc[UR36], R40, UP0, gsb0 ;  /* 0x00600000242879f3 */ /* 0x000fe2000b800828 */
[----:B------:R-:W-:Y:S01]  /*96f0*/  UMOV UR36, UR12 ;  /* 0x0000000c00247c82 */ /* 0x000fe20008000000 */
[----:B------:R-:W-:Y:S01]  /*9700*/  UMOV UR37, 0x40000040 ;  /* 0x4000004000257882 */ /* 0x000fe20000000000 */
[----:B------:R-:W-:Y:S02]  /*9710*/  WARPGROUP.DEPBAR.LE gsb0, 0x0 ;  /* 0x00008000000079c5 */ /* 0x000fe40000010000 */
[----:B------:R-:W-:-:S06]  /*9720*/  WARPGROUP.ARRIVE ;  /* 0x00000000000079c5 */ /* 0x000fcc0000000000 */
[----:B------:R-:W-:Y:S01]  /*9730*/  QGMMA.64x32x32.F32.E4M3.E4M3 R24, gdesc[UR36], R24, UP0, gsb0 ;  /* 0x00600000241879f3 */ /* 0x000fe2000b800818 */
        /* <DEDUP_REMOVED lines=8> */
[----:B------:R0:W-:Y:S04]  /*97c0*/  STL.64 [R1+0x718], R214 ;  /* 0x000718d601007387 */ /* 0x0001e80000100a00 */
[----:B------:R4:W-:Y:S01]  /*97d0*/  STL.64 [R1+0x710], R212 ;  /* 0x000710d401007387 */ /* 0x0009e20000100a00 */
[----:B0-----:R-:W-:-:S02]  /*97e0*/  IMAD.MOV.U32 R214, RZ, RZ, R14 ;  /* 0x000000ffffd67224 */ /* 0x001fc400078e000e */
[----:B------:R-:W-:Y:S01]  /*97f0*/  IMAD.MOV.U32 R215, RZ, RZ, R13 ;  /* 0x000000ffffd77224 */ /* 0x000fe200078e000d */
[----:B----4-:R-:W-:Y:S01]  /*9800*/  MOV R212, R16 ;  /* 0x0000001000d47202 */ /* 0x010fe20000000f00 */
[----:B------:R-:W-:Y:S02]  /*9810*/  WARPGROUP.DEPBAR.LE gsb0, 0x0 ;  /* 0x00008000000079c5 */ /* 0x000fe40000010000 */
[----:B------:R-:W-:-:S06]  /*9820*/  WARPGROUP.ARRIVE ;  /* 0x00000000000079c5 */ /* 0x000fcc0000000000 */
[----:B------:R-:W-:Y:S01]  /*9830*/  QGMMA.64x32x32.F32.E4M3.E4M3 R56, gdesc[UR32], R56, UP0, gsb0 ;  /* 0x00600000203879f3 */ /* 0x000fe2000b800838 */
[----:B------:R-:W-:Y:S01]  /*9840*/  IMAD.MOV.U32 R213, RZ, RZ, R15 ;  /* 0x000000ffffd57224 */ /* 0x000fe200078e000f */
        /* <DEDUP_REMOVED lines=8> */
[----:B0-----:R-:W4:Y:S04]  /*98d0*/  LDL.LU.64 R200, [R1] ;  /* 0x0000000001c87983 */ /* 0x001f280000300a00 */
[----:B------:R-:W4:Y:S04]  /*98e0*/  LDL.LU.64 R202, [R1+0x8] ;  /* 0x0000080001ca7983 */ /* 0x000f280000300a00 */
[----:B------:R-:W4:Y:S04]  /*98f0*/  LDL.LU.64 R204, [R1+0x10] ;  /* 0x0000100001cc7983 */ /* 0x000f280000300a00 */
[----:B------:R-:W4:Y:S04]  /*9900*/  LDL.LU.64 R206, [R1+0x18] ;  /* 0x0000180001ce7983 */ /* 0x000f280000300a00 */
[----:B------:R-:W4:Y:S04]  /*9910*/  LDL.LU.64 R208, [R1+0x20] ;  /* 0x0000200001d07983 */ /* 0x000f280000300a00 */
[----:B------:R-:W4:Y:S04]  /*9920*/  LDL.LU.64 R210, [R1+0x28] ;  /* 0x0000280001d27983 */ /* 0x000f280000300a00 */
[----:B------:R-:W4:Y:S04]  /*9930*/  LDL.LU.64 R212, [R1+0x30] ;  /* 0x0000300001d47983 */ /* 0x000f280000300a00 */
[----:B------:R-:W4:Y:S01]  /*9940*/  LDL.LU.64 R214, [R1+0x38] ;  /* 0x0000380001d67983 */ /* 0x000f220000300a00 */
[----:B------:R-:W-:-:S02]  /*9950*/  WARPGROUP.DEPBAR.LE gsb0, 0x0 ;  /* 0x00008000000079c5 */ /* 0x000fc40000010000 */
[----:B------:R-:W-:Y:S01]  /*9960*/  WARPGROUP.ARRIVE ;  /* 0x00000000000079c5 */ /* 0x000fe20000000000 */
[----:B------:R-:W-:Y:S01]  /*9970*/  UMOV UR28, UR36 ;  /* 0x00000024001c7c82 */ /* 0x000fe20008000000 */
[----:B------:R-:W-:-:S04]  /*9980*/  UMOV UR29, UR37 ;  /* 0x00000025001d7c82 */ /* 0x000fc80008000000 */
[----:B------:R-:W-:Y:S01]  /*9990*/  QGMMA.64x32x32.F32.E4M3.E4M3 R88, gdesc[UR28], R88, UP0, gsb0 ;  /* 0x006000001c5879f3 */ /* 0x000fe2000b800858 */
[----:B------:R-:W-:Y:S01]  /*99a0*/  UMOV UR24, UR36 ;  /* 0x0000002400187c82 */ /* 0x000fe20008000000 */
[----:B------:R-:W-:Y:S01]  /*99b0*/  UMOV UR25, UR37 ;  /* 0x0000002500197c82 */ /* 0x000fe20008000000 */
[----:B------:R-:W-:Y:S02]  /*99c0*/  WARPGROUP.DEPBAR.LE gsb0, 0x0 ;  /* 0x00008000000079c5 */ /* 0x000fe40000010000 */
[----:B------:R-:W-:-:S06]  /*99d0*/  WARPGROUP.ARRIVE ;  /* 0x00000000000079c5 */ /* 0x000fcc0000000000 */
        /* <DEDUP_REMOVED lines=9> */
[----:B--2---:R-:W-:-:S06]  /*9a70*/  WARPGROUP.ARRIVE ;  /* 0x00000000000079c5 */ /* 0x004fcc0000000000 */
[----:B------:R-:W-:Y:S01]  /*9a80*/  QGMMA.64x32x32.F32.E4M3.E4M3 R184, gdesc[UR12], R184, UP0, gsb0 ;  /* 0x006000000cb879f3 */ /* 0x000fe2000b8008b8 */
[----:B------:R-:W-:Y:S01]  /*9a90*/  UMOV UR38, UR18 ;  /* 0x0000001200267c82 */ /* 0x000fe20008000000 */
[----:B------:R-:W-:Y:S01]  /*9aa0*/  UMOV UR39, UR19 ;  /* 0x0000001300277c82 */ /* 0x000fe20008000000 */
[----:B------:R-:W-:Y:S02]  /*9ab0*/  WARPGROUP.DEPBAR.LE gsb0, 0x0 ;  /* 0x00008000000079c5 */ /* 0x000fe40000010000 */
[----:B----4-:R-:W-:-:S06]  /*9ac0*/  WARPGROUP.ARRIVE ;  /* 0x00000000000079c5 */ /* 0x010fcc0000000000 */
[----:B------:R-:W-:Y:S01]  /*9ad0*/  QGMMA.64x32x32.F32.E4M3.E4M3 R200, gdesc[UR36], R200, UP0, gsb0 ;  /* 0x0060000024c879f3 */ /* 0x000fe2000b8008c8 */
[----:B------:R-:W-:Y:S01]  /*9ae0*/  IMAD.MOV.U32 R226, RZ, RZ, R2 ;  /* 0x000000ffffe27224 */ /* 0x000fe200078e0002 */
[----:B------:R-:W-:Y:S01]  /*9af0*/  MOV R224, R4 ;  /* 0x0000000400e07202 */ /* 0x000fe20000000f00 */
[----:B------:R-:W-:Y:S02]  /*9b00*/  IMAD.MOV.U32 R227, RZ, RZ, R0 ;  /* 0x000000ffffe37224 */ /* 0x000fe400078e0000 */
[----:B------:R-:W-:Y:S01]  /*9b10*/  IMAD.MOV.U32 R225, RZ, RZ, R3 ;  /* 0x000000ffffe17224 */ /* 0x000fe200078e0003 */
[----:B------:R-:W-:Y:S02]  /*9b20*/  WARPGROUP.DEPBAR.LE gsb0, 0x0 ;  /* 0x00008000000079c5 */ /* 0x000fe40000010000 */
[----:B------:R-:W-:Y:S01]  /*9b30*/  MOV R2, R214 ;  /* 0x000000d600027202 */ /* 0x000fe20000000f00 */
[----:B------:R-:W-:Y:S02]  /*9b40*/  IMAD.MOV.U32 R0, RZ, RZ, R215 ;  /* 0x000000ffff007224 */ /* 0x000fe400078e00d7 */
[----:B------:R-:W-:Y:S01]  /*9b50*/  IMAD.MOV.U32 R4, RZ, RZ, R212 ;  /* 0x000000ffff047224 */ /* 0x000fe200078e00d4 */
[----:B------:R-:W2:Y:S01]  /*9b60*/  LDL.LU.64 R214, [R1+0x788] ;  /* 0x0007880001d67983 */ /* 0x000ea20000300a00 */
[----:B------:R-:W-:-:S03]  /*9b70*/  IMAD.MOV.U32 R3, RZ, RZ, R213 ;  /* 0x000000ffff037224 */ /* 0x000fc600078e00d5 */
[----:B------:R-:W2:Y:S01]  /*9b80*/  LDL.LU.64 R212, [R1+0x780] ;  /* 0x0007800001d47983 */ /* 0x000ea20000300a00 */
[----:B------:R-:W-:Y:S01]  /*9b90*/  IMAD.MOV.U32 R216, RZ, RZ, R12 ;  /* 0x000000ffffd87224 */ /* 0x000fe200078e000c */
[----:B------:R-:W-:Y:S01]  /*9ba0*/  MOV R218, R10 ;  /* 0x0000000a00da7202 */ /* 0x000fe20000000f00 */
[----:B------:R-:W-:Y:S02]  /*9bb0*/  IMAD.MOV.U32 R217, RZ, RZ, R11 ;  /* 0x000000ffffd97224 */ /* 0x000fe400078e000b */
[----:B------:R-:W-:Y:S02]  /*9bc0*/  IMAD.MOV.U32 R219, RZ, RZ, R9 ;  /* 0x000000ffffdb7224 */ /* 0x000fe400078e0009 */
[----:B------:R-:W-:Y:S02]  /*9bd0*/  IMAD.MOV.U32 R220, RZ, RZ, R8 ;  /* 0x000000ffffdc7224 */ /* 0x000fe400078e0008 */
[----:B------:R-:W-:Y:S02]  /*9be0*/  IMAD.MOV.U32 R221, RZ, RZ, R7 ;  /* 0x000000ffffdd7224 */ /* 0x000fe400078e0007 */
[----:B------:R-:W-:-:S02]  /*9bf0*/  IMAD.MOV.U32 R222, RZ, RZ, R6 ;  /* 0x000000ffffde7224 */ /* 0x000fc400078e0006 */
[----:B------:R-:W-:Y:S01]  /*9c00*/  IMAD.MOV.U32 R223, RZ, RZ, R5 ;  /* 0x000000ffffdf7224 */ /* 0x000fe200078e0005 */
[----:B------:R-:W-:Y:S02]  /*9c10*/  UIADD3 UR16, UR50, 0x2, URZ ;  /* 0x0000000232107890 */ /* 0x000fe4000fffe03f */
[----:B------:R-:W-:Y:S01]  /*9c20*/  UIADD3 UR18, UR51, 0x2, URZ ;  /* 0x0000000233127890 */ /* 0x000fe2000fffe03f */
[----:B------:R-:W-:Y:S01]  /*9c30*/  UMOV UR17, 0x40000040 ;  /* 0x4000004000117882 */ /* 0x000fe20000000000 */
[----:B------:R-:W-:Y:S01]  /*9c40*/  UMOV UR19, 0x40000040 ;  /* 0x4000004000137882 */ /* 0x000fe20000000000 */
[----:B------:R-:W-:Y:S01]  /*9c50*/  IMAD.MOV.U32 R6, RZ, RZ, R210 ;  /* 0x000000ffff067224 */ /* 0x000fe200078e00d2 */
[----:B------:R-:W-:Y:S01]  /*9c60*/  MOV R8, R208 ;  /* 0x000000d000087202 */ /* 0x000fe20000000f00 */
[----:B------:R-:W-:Y:S02]  /*9c70*/  IMAD.MOV.U32 R5, RZ, RZ, R211 ;  /* 0x000000ffff057224 */ /* 0x000fe400078e00d3 */
[----:B------:R-:W-:Y:S01]  /*9c80*/  IMAD.MOV.U32 R7, RZ, RZ, R209 ;  /* 0x000000ffff077224 */ /* 0x000fe200078e00d1 */
[----:B------:R-:W4:Y:S01]  /*9c90*/  LDL.LU.64 R210, [R1+0x778] ;  /* 0x0007780001d27983 */ /* 0x000f220000300a00 */
[----:B------:R-:W-:-:S02]  /*9ca0*/  IMAD.MOV.U32 R10, RZ, RZ, R206 ;  /* 0x000000ffff0a7224 */ /* 0x000fc400078e00ce */
[----:B------:R-:W-:Y:S01]  /*9cb0*/  IMAD.MOV.U32 R9, RZ, RZ, R207 ;  /* 0x000000ffff097224 */ /* 0x000fe200078e00cf */
[----:B------:R-:W4:Y:S01]  /*9cc0*/  LDL.LU.64 R208, [R1+0x770] ;  /* 0x0007700001d07983 */ /* 0x000f220000300a00 */
[----:B------:R-:W-:Y:S01]  /*9cd0*/  IMAD.MOV.U32 R12, RZ, RZ, R204 ;  /* 0x000000ffff0c7224 */ /* 0x000fe200078e00cc */
[----:B------:R-:W-:Y:S01]  /*9ce0*/  MOV R14, R202 ;  /* 0x000000ca000e7202 */ /* 0x000fe20000000f00 */
[----:B------:R-:W-:Y:S01]  /*9cf0*/  IMAD.MOV.U32 R11, RZ, RZ, R205 ;  /* 0x000000ffff0b7224 */ /* 0x000fe200078e00cd */
[----:B------:R-:W4:Y:S01]  /*9d00*/  LDL.LU.64 R206, [R1+0x768] ;  /* 0x0007680001ce7983 */ /* 0x000f220000300a00 */
[----:B------:R-:W-:Y:S02]  /*9d10*/  IMAD.MOV.U32 R13, RZ, RZ, R203 ;  /* 0x000000ffff0d7224 */ /* 0x000fe400078e00cb */
[----:B------:R-:W-:Y:S01]  /*9d20*/  IMAD.MOV.U32 R16, RZ, RZ, R200 ;  /* 0x000000ffff107224 */ /* 0x000fe200078e00c8 */
[----:B------:R-:W4:Y:S01]  /*9d30*/  LDL.LU.64 R204, [R1+0x760] ;  /* 0x0007600001cc7983 */ /* 0x000f220000300a00 */
[----:B------:R-:W-:-:S03]  /*9d40*/  IMAD.MOV.U32 R15, RZ, RZ, R201 ;  /* 0x000000ffff0f7224 */ /* 0x000fc600078e00c9 */
[----:B------:R-:W4:Y:S04]  /*9d50*/  LDL.LU.64 R202, [R1+0x758] ;  /* 0x0007580001ca7983 */ /* 0x000f280000300a00 */
[----:B------:R-:W4:Y:S01]  /*9d60*/  LDL.LU.64 R200, [R1+0x750] ;  /* 0x0007500001c87983 */ /* 0x000f220000300a00 */
[----:B--2---:R-:W-:-:S06]  /*9d70*/  WARPGROUP.ARRIVE ;  /* 0x00000000000079c5 */ /* 0x004fcc0000000000 */
[----:B------:R-:W-:Y:S03]  /*9d80*/  QGMMA.64x32x32.F32.E4M3.E4M3 R212, gdesc[UR16], R212, gsb0 ;  /* 0x0060000010d479f3 */ /* 0x000fe600080008d4 */
[----:B------:R-:W-:Y:S02]  /*9d90*/  WARPGROUP.DEPBAR.LE gsb0, 0x0 ;  /* 0x00008000000079c5 */ /* 0x000fe40000010000 */
        /* <DEDUP_REMOVED lines=8> */
[----:B0-----:R-:W2:Y:S04]  /*9e20*/  LDL.LU.64 R226, [R1+0x748] ;  /* 0x0007480001e27983 */ /* 0x001ea80000300a00 */
[----:B------:R-:W3:Y:S04]  /*9e30*/  LDL.LU.64 R224, [R1+0x740] ;  /* 0x0007400001e07983 */ /* 0x000ee80000300a00 */
[----:B------:R-:W3:Y:S04]  /*9e40*/  LDL.LU.64 R222, [R1+0x738] ;  /* 0x0007380001de7983 */ /* 0x000ee80000300a00 */
[----:B------:R-:W3:Y:S04]  /*9e50*/  LDL.LU.64 R220, [R1+0x730] ;  /* 0x0007300001dc7983 */ /* 0x000ee80000300a00 */
[----:B------:R-:W3:Y:S04]  /*9e60*/  LDL.LU.64 R218, [R1+0x728] ;  /* 0x0007280001da7983 */ /* 0x000ee80000300a00 */
[----:B------:R-:W3:Y:S04]  /*9e70*/  LDL.LU.64 R216, [R1+0x720] ;  /* 0x0007200001d87983 */ /* 0x000ee80000300a00 */
        /* <DEDUP_REMOVED lines=51> */
[----:B--2---:R-:W-:Y:S04]  /*a1b0*/  STL.64 [R1+0x6c8], R226 ;  /* 0x0006c8e201007387 */ /* 0x004fe80000100a00 */
[----:B---3--:R-:W-:Y:S04]  /*a1c0*/  STL.64 [R1+0x6c0], R224 ;  /* 0x0006c0e001007387 */ /* 0x008fe80000100a00 */
[----:B------:R-:W-:Y:S04]  /*a1d0*/  STL.64 [R1+0x6b8], R222 ;  /* 0x0006b8de01007387 */ /* 0x000fe80000100a00 */
[----:B------:R-:W-:Y:S04]  /*a1e0*/  STL.64 [R1+0x6b0], R220 ;  /* 0x0006b0dc01007387 */ /* 0x000fe80000100a00 */
[----:B------:R-:W-:Y:S04]  /*a1f0*/  STL.64 [R1+0x6a8], R218 ;  /* 0x0006a8da01007387 */ /* 0x000fe80000100a00 */
[----:B------:R-:W-:Y:S04]  /*a200*/  STL.64 [R1+0x6a0], R216 ;  /* 0x0006a0d801007387 */ /* 0x000fe80000100a00 */
[----:B------:R-:W-:Y:S04]  /*a210*/  STL.64 [R1+0x698], R214 ;  /* 0x000698d601007387 */ /* 0x000fe80000100a00 */
[----:B------:R0:W-:Y:S04]  /*a220*/  STL.64 [R1+0x690], R212 ;  /* 0x000690d401007387 */ /* 0x0001e80000100a00 */
[----:B0-----:R-:W2:Y:S04]  /*a230*/  LDL.LU.64 R212, [R1+0x40] ;  /* 0x0000400001d47983 */ /* 0x001ea80000300a00 */
[----:B------:R-:W3:Y:S01]  /*a240*/  LDL.LU.64 R214, [R1+0x48] ;  /* 0x0000480001d67983 */ /* 0x000ee20000300a00 */
        /* <DEDUP_REMOVED lines=23> */
[----:B---3--:R-:W-:Y:S04]  /*a3c0*/  STL.64 [R1+0x708], R214 ;  /* 0x000708d601007387 */ /* 0x008fe80000100a00 */
[----:B--2---:R0:W-:Y:S04]  /*a3d0*/  STL.64 [R1+0x700], R212 ;  /* 0x000700d401007387 */ /* 0x0041e80000100a00 */
[----:B------:R2:W-:Y:S04]  /*a3e0*/  STL.64 [R1+0x6f8], R210 ;  /* 0x0006f8d201007387 */ /* 0x0005e80000100a00 */
[----:B------:R3:W-:Y:S04]  /*a3f0*/  STL.64 [R1+0x6f0], R208 ;  /* 0x0006f0d001007387 */ /* 0x0007e80000100a00 */
[----:B------:R4:W-:Y:S01]  /*a400*/  STL.64 [R1+0x6e8], R206 ;  /* 0x0006e8ce01007387 */ /* 0x0009e20000100a00 */
[----:B0-----:R-:W-:-:S03]  /*a410*/  IMAD.MOV.U32 R212, RZ, RZ, R4 ;  /* 0x000000ffffd47224 */ /* 0x001fc600078e0004 */
[----:B------:R0:W-:Y:S01]  /*a420*/  STL.64 [R1+0x6e0], R204 ;  /* 0x0006e0cc01007387 */ /* 0x0001e20000100a00 */
[----:B--2---:R-:W-:Y:S01]  /*a430*/  MOV R210, R6 ;  /* 0x0000000600d27202 */ /* 0x004fe20000000f00 */
[----:B------:R-:W-:Y:S02]  /*a440*/  IMAD.MOV.U32 R211, RZ, RZ, R5 ;  /* 0x000000ffffd37224 */ /* 0x000fe400078e0005 */
[----:B------:R2:W-:Y:S01]  /*a450*/  STL.64 [R1+0x6d8], R202 ;  /* 0x0006d8ca01007387 */ /* 0x0005e20000100a00 */
[----:B---3--:R-:W-:Y:S02]  /*a460*/  IMAD.MOV.U32 R208, RZ, RZ, R8 ;  /* 0x000000ffffd07224 */ /* 0x008fe400078e0008 */
[----:B------:R-:W-:Y:S01]  /*a470*/  IMAD.MOV.U32 R209, RZ, RZ, R7 ;  /* 0x000000ffffd17224 */ /* 0x000fe200078e0007 */
[----:B------:R3:W-:Y:S01]  /*a480*/  STL.64 [R1+0x6d0], R200 ;  /* 0x0006d0c801007387 */ /* 0x0007e20000100a00 */
[----:B----4-:R-:W-:Y:S02]  /*a490*/  IMAD.MOV.U32 R206, RZ, RZ, R10 ;  /* 0x000000ffffce7224 */ /* 0x010fe400078e000a */
[----:B------:R-:W-:Y:S01]  /*a4a0*/  IMAD.MOV.U32 R207, RZ, RZ, R9 ;  /* 0x000000ffffcf7224 */ /* 0x000fe200078e0009 */
[----:B0-----:R-:W-:Y:S01]  /*a4b0*/  MOV R204, R12 ;  /* 0x0000000c00cc7202 */ /* 0x001fe20000000f00 */
[----:B------:R-:W-:Y:S01]  /*a4c0*/  IMAD.MOV.U32 R205, RZ, RZ, R11 ;  /* 0x000000ffffcd7224 */ /* 0x000fe200078e000b */
[----:B------:R-:W-:Y:S01]  /*a4d0*/  UMOV UR16, UR36 ;  /* 0x0000002400107c82 */ /* 0x000fe20008000000 */
[----:B------:R-:W-:Y:S01]  /*a4e0*/  IMAD.MOV.U32 R213, RZ, RZ, R3 ;  /* 0x000000ffffd57224 */ /* 0x000fe200078e0003 */
[----:B------:R-:W-:Y:S01]  /*a4f0*/  UMOV UR17, UR37 ;  /* 0x0000002500117c82 */ /* 0x000fe20008000000 */
[----:B--2---:R-:W-:Y:S01]  /*a500*/  IMAD.MOV.U32 R202, RZ, RZ, R14 ;  /* 0x000000ffffca7224 */ /* 0x004fe200078e000e */
[----:B------:R-:W2:Y:S01]  /*a510*/  LDL.LU.64 R216, [R1+0x50] ;  /* 0x0000500001d87983 */ /* 0x000ea20000300a00 */
[----:B------:R-:W-:-:S02]  /*a520*/  IMAD.MOV.U32 R203, RZ, RZ, R13 ;  /* 0x000000ffffcb7224 */ /* 0x000fc400078e000d */
[----:B---3--:R-:W-:Y:S01]  /*a530*/  IMAD.MOV.U32 R200, RZ, RZ, R16 ;  /* 0x000000ffffc87224 */ /* 0x008fe200078e0010 */
[----:B------:R-:W2:Y:S01]  /*a540*/  LDL.LU.64 R218, [R1+0x58] ;  /* 0x0000580001da7983 */ /* 0x000ea20000300a00 */
[----:B------:R-:W-:Y:S02]  /*a550*/  IMAD.MOV.U32 R201, RZ, RZ, R15 ;  /* 0x000000ffffc97224 */ /* 0x000fe400078e000f */
[----:B------:R-:W-:Y:S01]  /*a560*/  IMAD.MOV.U32 R214, RZ, RZ, R2 ;  /* 0x000000ffffd67224 */ /* 0x000fe200078e0002 */
[----:B------:R-:W2:Y:S01]  /*a570*/  LDL.LU.64 R220, [R1+0x60] ;  /* 0x0000600001dc7983 */ /* 0x000ea20000300a00 */
[----:B------:R-:W-:-:S03]  /*a580*/  IMAD.MOV.U32 R215, RZ, RZ, R0 ;  /* 0x000000ffffd77224 */ /* 0x000fc600078e0000 */
[----:B------:R-:W2:Y:S01]  /*a590*/  LDL.LU.64 R222, [R1+0x68] ;  /* 0x0000680001de7983 */ /* 0x000ea20000300a00 */
[----:B------:R-:W-:Y:S02]  /*a5a0*/  WARPGROUP.DEPBAR.LE gsb0, 0x0 ;  /* 0x00008000000079c5 */ /* 0x000fe40000010000 */
[----:B------:R-:W-:Y:S01]  /*a5b0*/  WARPGROUP.ARRIVE ;  /* 0x00000000000079c5 */ /* 0x000fe20000000000 */
[----:B------:R-:W2:Y:S04]  /*a5c0*/  LDL.LU.64 R224, [R1+0x70] ;  /* 0x0000700001e07983 */ /* 0x000ea80000300a00 */
[----:B------:R-:W2:Y:S01]  /*a5d0*/  LDL.LU.64 R226, [R1+0x78] ;  /* 0x0000780001e27983 */ /* 0x000ea20000300a00 */
[----:B------:R-:W-:Y:S03]  /*a5e0*/  QGMMA.64x32x32.F32.E4M3.E4M3 R200, gdesc[UR16], R200, gsb0 ;  /* 0x0060000010c879f3 */ /* 0x000fe600080008c8 */
[----:B------:R-:W-:-:S02]  /*a5f0*/  WARPGROUP.DEPBAR.LE gsb0, 0x0 ;  /* 0x00008000000079c5 */ /* 0x000fc40000010000 */
[----:B------:R-:W-:Y:S04]  /*a600*/  STL.64 [R1], R200 ;  /* 0x000000c801007387 */ /* 0x000fe80000100a00 */
        /* <DEDUP_REMOVED lines=8> */
[----:B------:R-:W2:Y:S01]  /*a690*/  LDL.LU.64 R212, [R1+0x700] ;  /* 0x0007000001d47983 */ /* 0x000ea20000300a00 */
[----:B------:R-:W-:-:S02]  /*a6a0*/  UIADD3 UR20, UR50, 0x4, URZ ;  /* 0x0000000432147890 */ /* 0x000fc4000fffe03f */
[----:B------:R-:W-:Y:S01]  /*a6b0*/  UIADD3 UR18, UR51, 0x4, URZ ;  /* 0x0000000433127890 */ /* 0x000fe2000fffe03f */
[----:B------:R-:W3:Y:S01]  /*a6c0*/  LDL.LU.64 R210, [R1+0x6f8] ;  /* 0x0006f80001d27983 */ /* 0x000ee20000300a00 */
[----:B------:R-:W-:Y:S01]  /*a6d0*/  UMOV UR17, 0x40000040 ;  /* 0x4000004000117882 */ /* 0x000fe20000000000 */
[----:B------:R-:W-:Y:S02]  /*a6e0*/  UMOV UR19, 0x40000040 ;  /* 0x4000004000137882 */ /* 0x000fe40000000000 */
[----:B------:R-:W-:Y:S01]  /*a6f0*/  UMOV UR16, UR20 ;  /* 0x0000001400107c82 */ /* 0x000fe20008000000 */
[----:B------:R-:W3:Y:S04]  /*a700*/  LDL.LU.64 R208, [R1+0x6f0] ;  /* 0x0006f00001d07983 */ /* 0x000ee80000300a00 */
[----:B------:R-:W3:Y:S04]  /*a710*/  LDL.LU.64 R206, [R1+0x6e8] ;  /* 0x0006e80001ce7983 */ /* 0x000ee80000300a00 */
[----:B------:R-:W3:Y:S04]  /*a720*/  LDL.LU.64 R204, [R1+0x6e0] ;  /* 0x0006e00001cc7983 */ /* 0x000ee80000300a00 */
[----:B------:R-:W3:Y:S04]  /*a730*/  LDL.LU.64 R202, [R1+0x6d8] ;  /* 0x0006d80001ca7983 */ /* 0x000ee80000300a00 */
[----:B------:R-:W3:Y:S01]  /*a740*/  LDL.LU.64 R200, [R1+0x6d0] ;  /* 0x0006d00001c87983 */ /* 0x000ee20000300a00 */
[----:B--2---:R-:W-:-:S06]  /*a750*/  WARPGROUP.ARRIVE ;  /* 0x00000000000079c5 */ /* 0x004fcc0000000000 */
[----:B------:R-:W-:Y:S03]  /*a760*/  QGMMA.64x32x32.F32.E4M3.E4M3 R212, gdesc[UR16], R212, gsb0 ;  /* 0x0060000010d479f3 */ /* 0x000fe600080008d4 */
[----:B------:R-:W-:Y:S02]  /*a770*/  WARPGROUP.DEPBAR.LE gsb0, 0x0 ;  /* 0x00008000000079c5 */ /* 0x000fe40000010000 */
[----:B------:R-:W-:Y:S01]  /*a780*/  IMAD.MOV.U32 R2, RZ, RZ, R226 ;  /* 0x000000ffff027224 */ /* 0x000fe200078e00e2 */
[----:B------:R-:W-:Y:S01]  /*a790*/  MOV R4, R224 ;  /* 0x000000e000047202 */ /* 0x000fe20000000f00 */
[----:B------:R-:W-:Y:S02]  /*a7a0*/  IMAD.MOV.U32 R0, RZ, RZ, R227 ;  /* 0x000000ffff007224 */ /* 0x000fe400078e00e3 */
[----:B------:R-:W-:Y:S01]  /*a7b0*/  IMAD.MOV.U32 R3, RZ, RZ, R225 ;  /* 0x000000ffff037224 */ /* 0x000fe200078e00e1 */
[----:B------:R-:W2:Y:S01]  /*a7c0*/  LDL.LU.64 R226, [R1+0x6c8] ;  /* 0x0006c80001e27983 */ /* 0x000ea20000300a00 */
        /* <DEDUP_REMOVED lines=10> */
[----:B------:R-:W-:Y:S01]  /*a870*/  IMAD.MOV.U32 R11, RZ, RZ, R217 ;  /* 0x000000ffff0b7224 */ /* 0x000fe200078e00d9 */
[----:B------:R-:W-:Y:S01]  /*a880*/  MOV R16, R212 ;  /* 0x000000d400107202 */ /* 0x000fe20000000f00 */
[----:B------:R-:W-:Y:S01]  /*a890*/  IMAD.MOV.U32 R14, RZ, RZ, R214 ;  /* 0x000000ffff0e7224 */ /* 0x000fe200078e00d6 */
[----:B------:R-:W4:Y:S01]  /*a8a0*/  LDL.LU.64 R218, [R1+0x6a8] ;  /* 0x0006a80001da7983 */ /* 0x000f220000300a00 */
[----:B------:R-:W-:-:S02]  /*a8b0*/  IMAD.MOV.U32 R13, RZ, RZ, R215 ;  /* 0x000000ffff0d7224 */ /* 0x000fc400078e00d7 */
[----:B------:R-:W-:Y:S01]  /*a8c0*/  IMAD.MOV.U32 R15, RZ, RZ, R213 ;  /* 0x000000ffff0f7224 */ /* 0x000fe200078e00d5 */
[----:B------:R-:W4:Y:S04]  /*a8d0*/  LDL.LU.64 R216, [R1+0x6a0] ;  /* 0x0006a00001d87983 */ /* 0x000f280000300a00 */
[----:B------:R-:W3:Y:S04]  /*a8e0*/  LDL.LU.64 R214, [R1+0x698] ;  /* 0x0006980001d67983 */ /* 0x000ee80000300a00 */
[----:B------:R-:W3:Y:S01]  /*a8f0*/  LDL.LU.64 R212, [R1+0x690] ;  /* 0x0006900001d47983 */ /* 0x000ee20000300a00 */
        /* <DEDUP_REMOVED lines=20> */
[----:B---3--:R-:W-:-:S06]  /*aa40*/  WARPGROUP.ARRIVE ;  /* 0x00000000000079c5 */ /* 0x008fcc0000000000 */
        /* <DEDUP_REMOVED lines=29> */
[----:B----4-:R-:W-:Y:S04]  /*ac20*/  STL.64 [R1+0x640], R224 ;  /* 0x000640e001007387 */ /* 0x010fe80000100a00 */
[----:B------:R-:W-:Y:S04]  /*ac30*/  STL.64 [R1+0x638], R222 ;  /* 0x000638de01007387 */ /* 0x000fe80000100a00 */
[----:B------:R-:W-:Y:S04]  /*ac40*/  STL.64 [R1+0x630], R220 ;  /* 0x000630dc01007387 */ /* 0x000fe80000100a00 */
[----:B------:R-:W-:Y:S04]  /*ac50*/  STL.64 [R1+0x628], R218 ;  /* 0x000628da01007387 */ /* 0x000fe80000100a00 */
[----:B------:R-:W-:Y:S04]  /*ac60*/  STL.64 [R1+0x620], R216 ;  /* 0x000620d801007387 */ /* 0x000fe80000100a00 */
[----:B------:R0:W-:Y:S04]  /*ac70*/  STL.64 [R1+0x618], R214 ;  /* 0x000618d601007387 */ /* 0x0001e80000100a00 */
[----:B------:R2:W-:Y:S01]  /*ac80*/  STL.64 [R1+0x610], R212 ;  /* 0x000610d401007387 */ /* 0x0005e20000100a00 */
[----:B0-----:R-:W-:Y:S01]  /*ac90*/  MOV R214, R14 ;  /* 0x0000000e00d67202 */ /* 0x001fe20000000f00 */
[----:B------:R-:W-:-:S02]  /*aca0*/  IMAD.MOV.U32 R215, RZ, RZ, R13 ;  /* 0x000000ffffd77224 */ /* 0x000fc400078e000d */
[----:B--2---:R-:W-:Y:S01]  /*acb0*/  IMAD.MOV.U32 R212, RZ, RZ, R16 ;  /* 0x000000ffffd47224 */ /* 0x004fe200078e0010 */
[----:B------:R-:W-:Y:S02]  /*acc0*/  WARPGROUP.DEPBAR.LE gsb0, 0x0 ;  /* 0x00008000000079c5 */ /* 0x000fe40000010000 */
[----:B------:R-:W-:-:S06]  /*acd0*/  WARPGROUP.ARRIVE ;  /* 0x00000000000079c5 */ /* 0x000fcc0000000000 */
[----:B------:R-:W-:Y:S01]  /*ace0*/  QGMMA.64x32x32.F32.E4M3.E4M3 R56, gdesc[UR32], R56, gsb0 ;  /* 0x00600000203879f3 */ /* 0x000fe20008000838 */
        /* <DEDUP_REMOVED lines=9> */
[----:B0-----:R-:W2:Y:S04]  /*ad80*/  LDL.LU.64 R200, [R1] ;  /* 0x0000000001c87983 */ /* 0x001ea80000300a00 */
[----:B------:R-:W2:Y:S04]  /*ad90*/  LDL.LU.64 R202, [R1+0x8] ;  /* 0x0000080001ca7983 */ /* 0x000ea80000300a00 */
        /* <DEDUP_REMOVED lines=8> */
[----:B------:R-:W-:Y:S01]  /*ae20*/  UMOV UR28, UR36 ;  /* 0x00000024001c7c82 */ /* 0x000fe20008000000 */
[----:B------:R-:W-:-:S04]  /*ae30*/  UMOV UR29, UR37 ;  /* 0x00000025001d7c82 */ /* 0x000fc80008000000 */
        /* <DEDUP_REMOVED lines=19> */
[----:B--2---:R-:W-:-:S06]  /*af70*/  WARPGROUP.ARRIVE ;  /* 0x00000000000079c5 */ /* 0x004fcc0000000000 */
[----:B------:R-:W-:Y:S01]  /*af80*/  QGMMA.64x32x32.F32.E4M3.E4M3 R200, gdesc[UR16], R200, gsb0 ;  /* 0x0060000010c879f3 */ /* 0x000fe200080008c8 */
[----:B------:R-:W-:Y:S01]  /*af90*/  MOV R226, R2 ;  /* 0x0000000200e27202 */ /* 0x000fe20000000f00 */
[----:B------:R-:W-:Y:S02]  /*afa0*/  IMAD.MOV.U32 R227, RZ, RZ, R0 ;  /* 0x000000ffffe37224 */ /* 0x000fe400078e0000 */
[----:B------:R-:W-:Y:S02]  /*afb0*/  IMAD.MOV.U32 R224, RZ, RZ, R4 ;  /* 0x000000ffffe07224 */ /* 0x000fe400078e0004 */
[----:B------:R-:W-:Y:S01]  /*afc0*/  IMAD.MOV.U32 R225, RZ, RZ, R3 ;  /* 0x000000ffffe17224 */ /* 0x000fe200078e0003 */
[----:B------:R-:W-:Y:S02]  /*afd0*/  WARPGROUP.DEPBAR.LE gsb0, 0x0 ;  /* 0x00008000000079c5 */ /* 0x000fe40000010000 */
[----:B------:R-:W-:Y:S01]  /*afe0*/  IMAD.MOV.U32 R2, RZ, RZ, R214 ;  /* 0x000000ffff027224 */ /* 0x000fe200078e00d6 */
[----:B------:R-:W-:Y:S01]  /*aff0*/  MOV R3, R213 ;  /* 0x000000d500037202 */ /* 0x000fe20000000f00 */
[----:B------:R-:W-:-:S02]  /*b000*/  IMAD.MOV.U32 R0, RZ, RZ, R215 ;  /* 0x000000ffff007224 */ /* 0x000fc400078e00d7 */
[----:B------:R-:W-:Y:S01]  /*b010*/  IMAD.MOV.U32 R4, RZ, RZ, R212 ;  /* 0x000000ffff047224 */ /* 0x000fe200078e00d4 */
[----:B------:R-:W2:Y:S04]  /*b020*/  LDL.LU.64 R214, [R1+0x688] ;  /* 0x0006880001d67983 */ /* 0x000ea80000300a00 */
[----:B------:R-:W2:Y:S01]  /*b030*/  LDL.LU.64 R212, [R1+0x680] ;  /* 0x0006800001d47983 */ /* 0x000ea20000300a00 */
[----:B------:R-:W-:Y:S01]  /*b040*/  IMAD.MOV.U32 R216, RZ, RZ, R12 ;  /* 0x000000ffffd87224 */ /* 0x000fe200078e000c */
[----:B------:R-:W-:Y:S01]  /*b050*/  MOV R220, R8 ;  /* 0x0000000800dc7202 */ /* 0x000fe20000000f00 */
[----:B------:R-:W-:Y:S02]  /*b060*/  IMAD.MOV.U32 R217, RZ, RZ, R11 ;  /* 0x000000ffffd97224 */ /* 0x000fe400078e000b */
[----:B------:R-:W-:-:S02]  /*b070*/  IMAD.MOV.U32 R218, RZ, RZ, R10 ;  /* 0x000000ffffda7224 */ /* 0x000fc400078e000a */
[----:B------:R-:W-:Y:S02]  /*b080*/  IMAD.MOV.U32 R219, RZ, RZ, R9 ;  /* 0x000000ffffdb7224 */ /* 0x000fe400078e0009 */
[----:B------:R-:W-:Y:S02]  /*b090*/  IMAD.MOV.U32 R221, RZ, RZ, R7 ;  /* 0x000000ffffdd7224 */ /* 0x000fe400078e0007 */
[----:B------:R-:W-:Y:S02]  /*b0a0*/  IMAD.MOV.U32 R222, RZ, RZ, R6 ;  /* 0x000000ffffde7224 */ /* 0x000fe400078e0006 */
[----:B------:R-:W-:Y:S01]  /*b0b0*/  IMAD.MOV.U32 R223, RZ, RZ, R5 ;  /* 0x000000ffffdf7224 */ /* 0x000fe200078e0005 */
[----:B------:R-:W-:Y:S02]  /*b0c0*/  UIADD3 UR20, UR50, 0x6, URZ ;  /* 0x0000000632147890 */ /* 0x000fe4000fffe03f */
[----:B------:R-:W-:Y:S01]  /*b0d0*/  UIADD3 UR18, UR51, 0x6, URZ ;  /* 0x0000000633127890 */ /* 0x000fe2000fffe03f */
[----:B------:R-:W-:Y:S01]  /*b0e0*/  UMOV UR17, 0x40000040 ;  /* 0x4000004000117882 */ /* 0x000fe20000000000 */
[----:B------:R-:W-:-:S03]  /*b0f0*/  UMOV UR19, 0x40000040 ;  /* 0x4000004000137882 */ /* 0x000fc60000000000 */
[----:B------:R-:W-:Y:S01]  /*b100*/  UMOV UR16, UR20 ;  /* 0x0000001400107c82 */ /* 0x000fe20008000000 */
[----:B------:R-:W-:Y:S01]  /*b110*/  IMAD.MOV.U32 R6, RZ, RZ, R210 ;  /* 0x000000ffff067224 */ /* 0x000fe200078e00d2 */
[----:B------:R-:W-:Y:S01]  /*b120*/  MOV R8, R208 ;  /* 0x000000d000087202 */ /* 0x000fe20000000f00 */
[----:B------:R-:W-:Y:S02]  /*b130*/  IMAD.MOV.U32 R5, RZ, RZ, R211 ;  /* 0x000000ffff057224 */ /* 0x000fe400078e00d3 */
[----:B------:R-:W-:Y:S01]  /*b140*/  IMAD.MOV.U32 R7, RZ, RZ, R209 ;  /* 0x000000ffff077224 */ /* 0x000fe200078e00d1 */
[----:B------:R-:W3:Y:S01]  /*b150*/  LDL.LU.64 R210, [R1+0x678] ;  /* 0x0006780001d27983 */ /* 0x000ee20000300a00 */
[----:B------:R-:W-:Y:S02]  /*b160*/  IMAD.MOV.U32 R10, RZ, RZ, R206 ;  /* 0x000000ffff0a7224 */ /* 0x000fe400078e00ce */
[----:B------:R-:W-:Y:S01]  /*b170*/  IMAD.MOV.U32 R9, RZ, RZ, R207 ;  /* 0x000000ffff097224 */ /* 0x000fe200078e00cf */
[----:B------:R-:W3:Y:S01]  /*b180*/  LDL.LU.64 R208, [R1+0x670] ;  /* 0x0006700001d07983 */ /* 0x000ee20000300a00 */
[----:B------:R-:W-:Y:S01]  /*b190*/  IMAD.MOV.U32 R12, RZ, RZ, R204 ;  /* 0x000000ffff0c7224 */ /* 0x000fe200078e00cc */
[----:B------:R-:W-:Y:S01]  /*b1a0*/  MOV R13, R203 ;  /* 0x000000cb000d7202 */ /* 0x000fe20000000f00 */
[----:B------:R-:W-:Y:S01]  /*b1b0*/  IMAD.MOV.U32 R11, RZ, RZ, R205 ;  /* 0x000000ffff0b7224 */ /* 0x000fe200078e00cd */
[----:B------:R-:W3:Y:S01]  /*b1c0*/  LDL.LU.64 R206, [R1+0x668] ;  /* 0x0006680001ce7983 */ /* 0x000ee20000300a00 */
[----:B------:R-:W-:-:S02]  /*b1d0*/  IMAD.MOV.U32 R14, RZ, RZ, R202 ;  /* 0x000000ffff0e7224 */ /* 0x000fc400078e00ca */
[----:B------:R-:W-:Y:S01]  /*b1e0*/  IMAD.MOV.U32 R16, RZ, RZ, R200 ;  /* 0x000000ffff107224 */ /* 0x000fe200078e00c8 */
[----:B------:R-:W3:Y:S01]  /*b1f0*/  LDL.LU.64 R204, [R1+0x660] ;  /* 0x0006600001cc7983 */ /* 0x000ee20000300a00 */
[----:B------:R-:W-:-:S03]  /*b200*/  IMAD.MOV.U32 R15, RZ, RZ, R201 ;  /* 0x000000ffff0f7224 */ /* 0x000fc600078e00c9 */
[----:B------:R-:W3:Y:S04]  /*b210*/  LDL.LU.64 R202, [R1+0x658] ;  /* 0x0006580001ca7983 */ /* 0x000ee80000300a00 */
[----:B------:R-:W3:Y:S01]  /*b220*/  LDL.LU.64 R200, [R1+0x650] ;  /* 0x0006500001c87983 */ /* 0x000ee20000300a00 */
        /* <DEDUP_REMOVED lines=12> */
[----:B------:R-:W4:Y:S04]  /*b2f0*/  LDL.LU.64 R224, [R1+0x640] ;  /* 0x0006400001e07983 */ /* 0x000f280000300a00 */
[----:B------:R-:W4:Y:S04]  /*b300*/  LDL.LU.64 R222, [R1+0x638] ;  /* 0x0006380001de7983 */ /* 0x000f280000300a00 */
[----:B------:R-:W4:Y:S04]  /*b310*/  LDL.LU.64 R220, [R1+0x630] ;  /* 0x0006300001dc7983 */ /* 0x000f280000300a00 */
[----:B------:R-:W4:Y:S04]  /*b320*/  LDL.LU.64 R218, [R1+0x628] ;  /* 0x0006280001da7983 */ /* 0x000f280000300a00 */
        /* <DEDUP_REMOVED lines=90> */
[----:B0-----:R-:W-:-:S03]  /*b8d0*/  MOV R212, R4 ;  /* 0x0000000400d47202 */ /* 0x001fc60000000f00 */
[----:B------:R0:W-:Y:S01]  /*b8e0*/  STL.64 [R1+0x5e0], R204 ;  /* 0x0005e0cc01007387 */ /* 0x0001e20000100a00 */
[----:B--2---:R-:W-:-:S03]  /*b8f0*/  IMAD.MOV.U32 R210, RZ, RZ, R6 ;  /* 0x000000ffffd27224 */ /* 0x004fc600078e0006 */
[----:B------:R2:W-:Y:S01]  /*b900*/  STL.64 [R1+0x5d8], R202 ;  /* 0x0005d8ca01007387 */ /* 0x0005e20000100a00 */
[----:B---3--:R-:W-:Y:S02]  /*b910*/  IMAD.MOV.U32 R208, RZ, RZ, R8 ;  /* 0x000000ffffd07224 */ /* 0x008fe400078e0008 */
[----:B------:R-:W-:Y:S01]  /*b920*/  IMAD.MOV.U32 R209, RZ, RZ, R7 ;  /* 0x000000ffffd17224 */ /* 0x000fe200078e0007 */
[----:B------:R3:W-:Y:S01]  /*b930*/  STL.64 [R1+0x5d0], R200 ;  /* 0x0005d0c801007387 */ /* 0x0007e20000100a00 */
[----:B----4-:R-:W-:Y:S01]  /*b940*/  IMAD.MOV.U32 R206, RZ, RZ, R10 ;  /* 0x000000ffffce7224 */ /* 0x010fe200078e000a */
[----:B------:R-:W-:Y:S01]  /*b950*/  MOV R207, R9 ;  /* 0x0000000900cf7202 */ /* 0x000fe20000000f00 */
[----:B------:R-:W-:Y:S01]  /*b960*/  IMAD.MOV.U32 R211, RZ, RZ, R5 ;  /* 0x000000ffffd37224 */ /* 0x000fe200078e0005 */
[----:B------:R-:W-:Y:S01]  /*b970*/  UMOV UR16, UR36 ;  /* 0x0000002400107c82 */ /* 0x000fe20008000000 */
[----:B0-----:R-:W-:Y:S01]  /*b980*/  IMAD.MOV.U32 R204, RZ, RZ, R12 ;  /* 0x000000ffffcc7224 */ /* 0x001fe200078e000c */
[----:B------:R-:W-:Y:S01]  /*b990*/  UMOV UR17, UR37 ;  /* 0x0000002500117c82 */ /* 0x000fe20008000000 */
[----:B------:R-:W-:Y:S01]  /*b9a0*/  IMAD.MOV.U32 R205, RZ, RZ, R11 ;  /* 0x000000ffffcd7224 */ /* 0x000fe200078e000b */
[----:B--2---:R-:W-:Y:S01]  /*b9b0*/  MOV R202, R14 ;  /* 0x0000000e00ca7202 */ /* 0x004fe20000000f00 */
[----:B------:R-:W-:Y:S01]  /*b9c0*/  IMAD.MOV.U32 R203, RZ, RZ, R13 ;  /* 0x000000ffffcb7224 */ /* 0x000fe200078e000d */
        /* <DEDUP_REMOVED lines=39> */
[----:B------:R-:W-:Y:S02]  /*bc40*/  IMAD.MOV.U32 R2, RZ, RZ, R226 ;  /* 0x000000ffff027224 */ /* 0x000fe400078e00e2 */
[----:B------:R-:W-:Y:S01]  /*bc50*/  IMAD.MOV.U32 R0, RZ, RZ, R227 ;  /* 0x000000ffff007224 */ /* 0x000fe200078e00e3 */
[----:B------:R-:W-:Y:S01]  /*bc60*/  MOV R5, R223 ;  /* 0x000000df00057202 */ /* 0x000fe20000000f00 */
        /* <DEDUP_REMOVED lines=80> */
[----:B--2---:R-:W-:Y:S01]  /*c170*/  MOV R212, R16 ;  /* 0x0000001000d47202 */ /* 0x004fe20000000f00 */
        /* <DEDUP_REMOVED lines=58> */
[----:B------:R-:W-:Y:S01]  /*c520*/  IMAD.MOV.U32 R218, RZ, RZ, R10 ;  /* 0x000000ffffda7224 */ /* 0x000fe200078e000a */
[----:B------:R-:W-:Y:S01]  /*c530*/  MOV R222, R6 ;  /* 0x0000000600de7202 */ /* 0x000fe20000000f00 */
[----:B------:R-:W-:Y:S02]  /*c540*/  IMAD.MOV.U32 R219, RZ, RZ, R9 ;  /* 0x000000ffffdb7224 */ /* 0x000fe400078e0009 */
[----:B------:R-:W-:Y:S02]  /*c550*/  IMAD.MOV.U32 R220, RZ, RZ, R8 ;  /* 0x000000ffffdc7224 */ /* 0x000fe400078e0008 */
[----:B------:R-:W-:Y:S02]  /*c560*/  IMAD.MOV.U32 R221, RZ, RZ, R7 ;  /* 0x000000ffffdd7224 */ /* 0x000fe400078e0007 */
[----:B------:R-:W-:Y:S01]  /*c570*/  IMAD.MOV.U32 R223, RZ, RZ, R5 ;  /* 0x000000ffffdf7224 */ /* 0x000fe200078e0005 */
[----:B------:R-:W-:-:S02]  /*c580*/  UIADD3 UR20, UR50, 0x602, URZ ;  /* 0x0000060232147890 */ /* 0x000fc4000fffe03f */
        /* <DEDUP_REMOVED lines=16> */
[----:B------:R-:W-:Y:S02]  /*c690*/  IMAD.MOV.U32 R13, RZ, RZ, R203 ;  /* 0x000000ffff0d7224 */ /* 0x000fe400078e00cb */
        /* <DEDUP_REMOVED lines=113> */
[----:B--2---:R-:W-:Y:S01]  /*cdb0*/  IMAD.MOV.U32 R210, RZ, RZ, R6 ;  /* 0x000000ffffd27224 */ /* 0x004fe200078e0006 */
[----:B------:R-:W-:Y:S02]  /*cdc0*/  MOV R213, R3 ;  /* 0x0000000300d57202 */ /* 0x000fe40000000f00 */
[----:B------:R2:W-:Y:S01]  /*cdd0*/  STL.64 [R1+0x4d8], R202 ;  /* 0x0004d8ca01007387 */ /* 0x0005e20000100a00 */
[----:B---3--:R-:W-:Y:S01]  /*cde0*/  MOV R208, R8 ;  /* 0x0000000800d07202 */ /* 0x008fe20000000f00 */
[----:B------:R-:W-:Y:S02]  /*cdf0*/  IMAD.MOV.U32 R209, RZ, RZ, R7 ;  /* 0x000000ffffd17224 */ /* 0x000fe400078e0007 */
[----:B------:R3:W-:Y:S01]  /*ce00*/  STL.64 [R1+0x4d0], R200 ;  /* 0x0004d0c801007387 */ /* 0x0007e20000100a00 */
[----:B----4-:R-:W-:Y:S02]  /*ce10*/  IMAD.MOV.U32 R206, RZ, RZ, R10 ;  /* 0x000000ffffce7224 */ /* 0x010fe400078e000a */
        /* <DEDUP_REMOVED lines=64> */
[----:B------:R-:W4:Y:S01]  /*d220*/  LDL.LU.64 R218, [R1+0x4a8] ;  /* 0x0004a80001da7983 */ /* 0x000f220000300a00 */
[----:B------:R-:W-:Y:S02]  /*d230*/  IMAD.MOV.U32 R16, RZ, RZ, R212 ;  /* 0x000000ffff107224 */ /* 0x000fe400078e00d4 */
        /* <DEDUP_REMOVED lines=62> */
[----:B------:R-:W-:Y:S02]  /*d620*/  IMAD.MOV.U32 R215, RZ, RZ, R13 ;  /* 0x000000ffffd77224 */ /* 0x000fe400078e000d */
[----:B--2---:R-:W-:Y:S01]  /*d630*/  IMAD.MOV.U32 R212, RZ, RZ, R16 ;  /* 0x000000ffffd47224 */ /* 0x004fe200078e0010 */
[----:B------:R-:W-:Y:S02]  /*d640*/  WARPGROUP.DEPBAR.LE gsb0, 0x0 ;  /* 0x00008000000079c5 */ /* 0x000fe40000010000 */
[----:B------:R-:W-:-:S06]  /*d650*/  WARPGROUP.ARRIVE ;  /* 0x00000000000079c5 */ /* 0x000fcc0000000000 */
[----:B------:R-:W-:Y:S01]  /*d660*/  QGMMA.64x32x32.F32.E4M3.E4M3 R56, gdesc[UR32], R56, gsb0 ;  /* 0x00600000203879f3 */ /* 0x000fe20008000838 */
[----:B------:R-:W-:Y:S01]  /*d670*/  MOV R213, R15 ;  /* 0x0000000f00d57202 */ /* 0x000fe20000000f00 */
        /* <DEDUP_REMOVED lines=63> */
[----:B------:R-:W-:-:S03]  /*da70*/  UMOV UR15, 0x40000040 ;  /* 0x40000040000f7882 */ /* 0x000fc60000000000 */
[----:B------:R-:W-:Y:S01]  /*da80*/  UMOV UR12, UR20 ;  /* 0x00000014000c7c82 */ /* 0x000fe20008000000 */
        /* <DEDUP_REMOVED lines=11> */
[----:B------:R-:W-:Y:S01]  /*db40*/  IMAD.MOV.U32 R14, RZ, RZ, R202 ;  /* 0x000000ffff0e7224 */ /* 0x000fe200078e00ca */
[----:B------:R-:W-:Y:S01]  /*db50*/  MOV R16, R200 ;  /* 0x000000c800107202 */ /* 0x000fe20000000f00 */
        /* <DEDUP_REMOVED lines=93> */
[----:B--2---:R-:W-:Y:S01]  /*e130*/  STL.64 [R1+0x3c8], R226 ;  /* 0x0003c8e201007387 */ /* 0x004fe20000100a00 */
[----:B------:R-:W-:Y:S02]  /*e140*/  WARPGROUP.DEPBAR.LE gsb0, 0x0 ;  /* 0x00008000000079c5 */ /* 0x000fe40000010000 */
[----:B------:R-:W-:-:S06]  /*e150*/  WARPGROUP.ARRIVE ;  /* 0x00000000000079c5 */ /* 0x000fcc0000000000 */
[----:B------:R-:W-:Y:S01]  /*e160*/  QGMMA.64x32x32.F32.E4M3.E4M3 R184, gdesc[UR16], R184, gsb0 ;  /* 0x0060000010b879f3 */ /* 0x000fe200080008b8 */
[----:B----4-:R0:W-:Y:S04]  /*e170*/  STL.64 [R1+0x3c0], R224 ;  /* 0x0003c0e001007387 */ /* 0x0101e80000100a00 */
        /* <DEDUP_REMOVED lines=8> */
[----:B---3--:R-:W-:Y:S01]  /*e200*/  IMAD.MOV.U32 R220, RZ, RZ, R8 ;  /* 0x000000ffffdc7224 */ /* 0x008fe200078e0008 */
[----:B------:R-:W-:Y:S01]  /*e210*/  MOV R221, R7 ;  /* 0x0000000700dd7202 */ /* 0x000fe20000000f00 */
[----:B------:R-:W-:Y:S01]  /*e220*/  IMAD.MOV.U32 R223, RZ, RZ, R4 ;  /* 0x000000ffffdf7224 */ /* 0x000fe200078e0004 */
[----:B------:R3:W-:Y:S01]  /*e230*/  STL.64 [R1+0x390], R212 ;  /* 0x000390d401007387 */ /* 0x0007e20000100a00 */
[----:B----4-:R-:W-:Y:S02]  /*e240*/  IMAD.MOV.U32 R218, RZ, RZ, R10 ;  /* 0x000000ffffda7224 */ /* 0x010fe400078e000a */
[----:B------:R-:W-:Y:S01]  /*e250*/  IMAD.MOV.U32 R219, RZ, RZ, R9 ;  /* 0x000000ffffdb7224 */ /* 0x000fe200078e0009 */
[----:B0-----:R-:W-:Y:S01]  /*e260*/  MOV R216, R12 ;  /* 0x0000000c00d87202 */ /* 0x001fe20000000f00 */
[----:B------:R-:W-:-:S02]  /*e270*/  IMAD.MOV.U32 R217, RZ, RZ, R11 ;  /* 0x000000ffffd97224 */ /* 0x000fc400078e000b */
[----:B------:R-:W-:Y:S02]  /*e280*/  IMAD.MOV.U32 R225, RZ, RZ, R2 ;  /* 0x000000ffffe17224 */ /* 0x000fe400078e0002 */
[----:B--2---:R-:W-:Y:S02]  /*e290*/  IMAD.MOV.U32 R214, RZ, RZ, R14 ;  /* 0x000000ffffd67224 */ /* 0x004fe400078e000e */
[----:B------:R-:W-:Y:S02]  /*e2a0*/  IMAD.MOV.U32 R215, RZ, RZ, R13 ;  /* 0x000000ffffd77224 */ /* 0x000fe400078e000d */
[----:B---3--:R-:W-:Y:S02]  /*e2b0*/  IMAD.MOV.U32 R212, RZ, RZ, R16 ;  /* 0x000000ffffd47224 */ /* 0x008fe400078e0010 */
[----:B------:R-:W-:Y:S01]  /*e2c0*/  IMAD.MOV.U32 R213, RZ, RZ, R15 ;  /* 0x000000ffffd57224 */ /* 0x000fe200078e000f */
[----:B------:R-:W-:Y:S01]  /*e2d0*/  UMOV UR12, UR36 ;  /* 0x00000024000c7c82 */ /* 0x000fe20008000000 */
[----:B------:R-:W-:Y:S01]  /*e2e0*/  IMAD.MOV.U32 R227, RZ, RZ, R5 ;  /* 0x000000ffffe37224 */ /* 0x000fe200078e0005 */
[----:B------:R-:W-:Y:S01]  /*e2f0*/  UMOV UR13, UR37 ;  /* 0x00000025000d7c82 */ /* 0x000fe20008000000 */
[----:B------:R0:W5:Y:S04]  /*e300*/  LDL.LU R16, [R1+0x408] ;  /* 0x0004080001107983 */ /* 0x0001680000300800 */
[----:B------:R0:W5:Y:S04]  /*e310*/  LDL.LU R15, [R1+0x404] ;  /* 0x00040400010f7983 */ /* 0x0001680000300800 */
[----:B------:R0:W5:Y:S04]  /*e320*/  LDL.LU R14, [R1+0x400] ;  /* 0x00040000010e7983 */ /* 0x0001680000300800 */
[----:B------:R0:W5:Y:S01]  /*e330*/  LDL.LU R13, [R1+0x3fc] ;  /* 0x0003fc00010d7983 */ /* 0x0001620000300800 */
[----:B------:R-:W-:-:S02]  /*e340*/  WARPGROUP.DEPBAR.LE gsb0, 0x0 ;  /* 0x00008000000079c5 */ /* 0x000fc40000010000 */
[----:B------:R-:W-:Y:S01]  /*e350*/  WARPGROUP.ARRIVE ;  /* 0x00000000000079c5 */ /* 0x000fe20000000000 */
[----:B------:R0:W5:Y:S04]  /*e360*/  LDL.LU R12, [R1+0x3f8] ;  /* 0x0003f800010c7983 */ /* 0x0001680000300800 */
[----:B------:R0:W5:Y:S01]  /*e370*/  LDL.LU R11, [R1+0x3f4] ;  /* 0x0003f400010b7983 */ /* 0x0001620000300800 */
[----:B------:R-:W-:Y:S03]  /*e380*/  QGMMA.64x32x32.F32.E4M3.E4M3 R212, gdesc[UR12], R212, gsb0 ;  /* 0x006000000cd479f3 */ /* 0x000fe600080008d4 */
[----:B------:R0:W5:Y:S04]  /*e390*/  LDL.LU R10, [R1+0x3f0] ;  /* 0x0003f000010a7983 */ /* 0x0001680000300800 */
[----:B------:R0:W5:Y:S04]  /*e3a0*/  LDL.LU R9, [R1+0x3ec] ;  /* 0x0003ec0001097983 */ /* 0x0001680000300800 */
[----:B------:R0:W5:Y:S04]  /*e3b0*/  LDL.LU R8, [R1+0x3e8] ;  /* 0x0003e80001087983 */ /* 0x0001680000300800 */
[----:B------:R0:W5:Y:S04]  /*e3c0*/  LDL.LU R7, [R1+0x3e4] ;  /* 0x0003e40001077983 */ /* 0x0001680000300800 */
[----:B------:R0:W5:Y:S04]  /*e3d0*/  LDL.LU R6, [R1+0x3e0] ;  /* 0x0003e00001067983 */ /* 0x0001680000300800 */
[----:B------:R0:W5:Y:S04]  /*e3e0*/  LDL.LU R4, [R1+0x3dc] ;  /* 0x0003dc0001047983 */ /* 0x0001680000300800 */
[----:B------:R0:W5:Y:S04]  /*e3f0*/  LDL.LU R3, [R1+0x3d8] ;  /* 0x0003d80001037983 */ /* 0x0001680000300800 */
[----:B------:R0:W5:Y:S04]  /*e400*/  LDL.LU R2, [R1+0x3d4] ;  /* 0x0003d40001027983 */ /* 0x0001680000300800 */
[----:B------:R0:W5:Y:S01]  /*e410*/  LDL.LU R0, [R1+0x3d0] ;  /* 0x0003d00001007983 */ /* 0x0001620000300800 */
[----:B------:R-:W-:-:S03]  /*e420*/  WARPGROUP.DEPBAR.LE gsb0, 0x0 ;  /* 0x00008000000079c5 */ /* 0x000fc60000010000 */
        /* <DEDUP_REMOVED lines=8> */
[----:B--2---:R0:W5:Y:S04]  /*e4b0*/  LDL.LU.64 R226, [R1+0x3c8] ;  /* 0x0003c80001e27983 */ /* 0x0041680000300a00 */
[----:B------:R0:W5:Y:S04]  /*e4c0*/  LDL.LU.64 R224, [R1+0x3c0] ;  /* 0x0003c00001e07983 */ /* 0x0001680000300a00 */
[----:B------:R0:W5:Y:S04]  /*e4d0*/  LDL.LU.64 R222, [R1+0x3b8] ;  /* 0x0003b80001de7983 */ /* 0x0001680000300a00 */
[----:B------:R0:W5:Y:S04]  /*e4e0*/  LDL.LU.64 R220, [R1+0x3b0] ;  /* 0x0003b00001dc7983 */ /* 0x0001680000300a00 */
[----:B------:R0:W5:Y:S04]  /*e4f0*/  LDL.LU.64 R218, [R1+0x3a8] ;  /* 0x0003a80001da7983 */ /* 0x0001680000300a00 */
[----:B------:R0:W5:Y:S04]  /*e500*/  LDL.LU.64 R216, [R1+0x3a0] ;  /* 0x0003a00001d87983 */ /* 0x0001680000300a00 */
[----:B------:R0:W5:Y:S04]  /*e510*/  LDL.LU.64 R214, [R1+0x398] ;  /* 0x0003980001d67983 */ /* 0x0001680000300a00 */
[----:B------:R0:W5:Y:S01]  /*e520*/  LDL.LU.64 R212, [R1+0x390] ;  /* 0x0003900001d47983 */ /* 0x0001620000300a00 */
[----:B------:R-:W-:-:S04]  /*e530*/  UIADD3 UR6, UR6, 0x8, URZ ;  /* 0x0000000806067890 */ /* 0x000fc8000fffe03f */
[----:B------:R-:W-:-:S04]  /*e540*/  UISETP.NE.AND UP0, UPT, UR6, UR43, UPT ;  /* 0x0000002b0600728c */ /* 0x000fc8000bf05270 */
[----:B------:R-:W-:-:S06]  /*e550*/  USEL UR12, URZ, 0x1, UP0 ;  /* 0x000000013f0c7887 */ /* 0x000fcc0008000000 */
[----:B------:R-:W-:-:S13]  /*e560*/  ISETP.NE.AND P0, PT, RZ, UR12, PT ;  /* 0x0000000cff007c0c */ /* 0x000fda000bf05270 */
[----:B0-----:R-:W-:Y:S05]  /*e570*/  @!P0 BRA `(.L_x_28) ;  /* 0x0000002800e48947 */ /* 0x001fea0003800000 */
[----:B------:R0:W-:Y:S04]  /*e580*/  STL [R1+0x40c], R40 ;  /* 0x00040c2801007387 */ /* 0x0001e80000100800 */
[----:B0-----:R-:W2:Y:S04]  /*e590*/  LDL R40, [R1+0x40] ;  /* 0x0000400001287983 */ /* 0x001ea80000100800 */
[----:B------:R0:W-:Y:S04]  /*e5a0*/  STL [R1+0x408], R41 ;  /* 0x0004082901007387 */ /* 0x0001e80000100800 */
[----:B0-----:R-:W3:Y:S04]  /*e5b0*/  LDL R41, [R1+0x44] ;  /* 0x0000440001297983 */ /* 0x001ee80000100800 */
[----:B------:R0:W-:Y:S04]  /*e5c0*/  STL [R1+0x404], R42 ;  /* 0x0004042a01007387 */ /* 0x0001e80000100800 */
[----:B0-----:R-:W4:Y:S04]  /*e5d0*/  LDL R42, [R1+0x48] ;  /* 0x00004800012a7983 */ /* 0x001f280000100800 */
        /* <DEDUP_REMOVED lines=26> */
[----:B------:R-:W4:Y:S04]  /*e780*/  LDL.LU R5, [R1+0x80] ;  /* 0x0000800001057983 */ /* 0x000f280000300800 */
        /* <DEDUP_REMOVED lines=31> */
[----:B0-----:R-:W4:Y:S01]  /*e980*/  LDL R39, [R1] ;  /* 0x0000000001277983 */ /* 0x001f220000100800 */
[----:B--2--5:R-:W-:-:S01]  /*e990*/  FADD R4, R40, R4 ;  /* 0x0000000428047221 */ /* 0x024fc20000000000 */
[----:B---3--:R-:W-:Y:S01]  /*e9a0*/  FADD R3, R41, R3 ;  /* 0x0000000329037221 */ /* 0x008fe20000000000 */
[----:B----4-:R-:W-:-:S01]  /*e9b0*/  FADD R2, R42, R2 ;  /* 0x000000022a027221 */ /* 0x010fc20000000000 */
[----:B------:R-:W2:Y:S01]  /*e9c0*/  LDL.LU R40, [R1+0x40c] ;  /* 0x00040c0001287983 */ /* 0x000ea20000300800 */
[----:B------:R-:W-:-:S01]  /*e9d0*/  FADD R0, R43, R0 ;  /* 0x000000002b007221 */ /* 0x000fc20000000000 */
[----:B------:R-:W-:-:S02]  /*e9e0*/  FADD R6, R44, R6 ;  /* 0x000000062c067221 */ /* 0x000fc40000000000 */
[----:B------:R-:W3:Y:S01]  /*e9f0*/  LDL.LU R41, [R1+0x408] ;  /* 0x0004080001297983 */ /* 0x000ee20000300800 */
[----:B------:R-:W-:-:S03]  /*ea00*/  FADD R7, R45, R7 ;  /* 0x000000072d077221 */ /* 0x000fc60000000000 */
[----:B------:R-:W4:Y:S01]  /*ea10*/  LDL.LU R42, [R1+0x404] ;  /* 0x00040400012a7983 */ /* 0x000f220000300800 */
        /* <DEDUP_REMOVED lines=13> */
[----:B------:R-:W4:Y:S04]  /*eaf0*/  LDL.LU R49, [R1+0x3e8] ;  /* 0x0003e80001317983 */ /* 0x000f280000300800 */
[----:B------:R-:W4:Y:S01]  /*eb00*/  LDL.LU R50, [R1+0x3e4] ;  /* 0x0003e40001327983 */ /* 0x000f220000300800 */
[----:B------:R-:W-:-:S03]  /*eb10*/  FADD R15, R53, R15 ;  /* 0x0000000f350f7221 */ /* 0x000fc60000000000 */
[----:B------:R-:W4:Y:S04]  /*eb20*/  LDL.LU R51, [R1+0x3e0] ;  /* 0x0003e00001337983 */ /* 0x000f280000300800 */
[----:B------:R-:W4:Y:S04]  /*eb30*/  LDL.LU R52, [R1+0x3dc] ;  /* 0x0003dc0001347983 */ /* 0x000f280000300800 */
[----:B------:R-:W4:Y:S01]  /*eb40*/  LDL.LU R53, [R1+0x3d8] ;  /* 0x0003d80001357983 */ /* 0x000f220000300800 */
[----:B------:R-:W-:-:S03]  /*eb50*/  FADD R16, R54, R16 ;  /* 0x0000001036107221 */ /* 0x000fc60000000000 */
[----:B------:R-:W4:Y:S01]  /*eb60*/  LDL.LU R54, [R1+0x3d4] ;  /* 0x0003d40001367983 */ /* 0x000f220000300800 */
[----:B------:R-:W-:-:S03]  /*eb70*/  FADD R17, R55, R17 ;  /* 0x0000001137117221 */ /* 0x000fc60000000000 */
[----:B------:R-:W4:Y:S01]  /*eb80*/  LDL.LU R55, [R1+0x3d0] ;  /* 0x0003d00001377983 */ /* 0x000f220000300800 */
[----:B------:R-:W-:-:S01]  /*eb90*/  FADD R226, R200, R226 ;  /* 0x000000e2c8e27221 */ /* 0x000fc20000000000 */
[----:B------:R-:W-:Y:S01]  /*eba0*/  FADD R5, R204, R5 ;  /* 0x00000005cc057221 */ /* 0x000fe20000000000 */
        /* <DEDUP_REMOVED lines=18> */
[----:B------:R-:W-:-:S02]  /*ecd0*/  FADD R18, R39, R18 ;  /* 0x0000001227127221 */ /* 0x000fc40000000000 */
[----:B------:R-:W2:Y:S04]  /*ece0*/  LDL.LU R39, [R1+0x84] ;  /* 0x0000840001277983 */ /* 0x000ea80000300800 */
[----:B------:R-:W3:Y:S04]  /*ecf0*/  LDL.LU R38, [R1+0x88] ;  /* 0x0000880001267983 */ /* 0x000ee80000300800 */
[----:B------:R-:W4:Y:S04]  /*ed00*/  LDL.LU R37, [R1+0x8c] ;  /* 0x00008c0001257983 */ /* 0x000f280000300800 */
[----:B------:R0:W-:Y:S04]  /*ed10*/  STL [R1+0x80], R5 ;  /* 0x0000800501007387 */ /* 0x0001e80000100800 */
[----:B------:R-:W4:Y:S04]  /*ed20*/  LDL.LU R36, [R1+0x90] ;  /* 0x0000900001247983 */ /* 0x000f280000300800 */
        /* <DEDUP_REMOVED lines=12> */
[----:B0-----:R-:W4:Y:S01]  /*edf0*/  LDL.LU R5, [R1+0xc4] ;  /* 0x0000c40001057983 */ /* 0x001f220000300800 */
[----:B--2---:R-:W-:-:S01]  /*ee00*/  FADD R39, R205, R39 ;  /* 0x00000027cd277221 */ /* 0x004fc20000000000 */
[----:B---3--:R-:W-:-:S04]  /*ee10*/  FADD R38, R206, R38 ;  /* 0x00000026ce267221 */ /* 0x008fc80000000000 */
[----:B------:R0:W-:Y:S01]  /*ee20*/  STL [R1+0x84], R39 ;  /* 0x0000842701007387 */ /* 0x0001e20000100800 */
[----:B----4-:R-:W-:-:S03]  /*ee30*/  FADD R37, R207, R37 ;  /* 0x00000025cf257221 */ /* 0x010fc60000000000 */
[----:B------:R2:W-:Y:S04]  /*ee40*/  STL [R1+0x88], R38 ;  /* 0x0000882601007387 */ /* 0x0005e80000100800 */
[----:B------:R3:W-:Y:S01]  /*ee50*/  STL [R1+0x8c], R37 ;  /* 0x00008c2501007387 */ /* 0x0007e20000100800 */
[----:B------:R-:W-:-:S01]  /*ee60*/  FADD R36, R208, R36 ;  /* 0x00000024d0247221 */ /* 0x000fc20000000000 */
[----:B------:R-:W-:-:S04]  /*ee70*/  FADD R35, R209, R35 ;  /* 0x00000023d1237221 */ /* 0x000fc80000000000 */
[----:B------:R4:W-:Y:S01]  /*ee80*/  STL [R1+0x90], R36 ;  /* 0x0000902401007387 */ /* 0x0009e20000100800 */
[----:B------:R-:W-:-:S03]  /*ee90*/  FADD R34, R210, R34 ;  /* 0x00000022d2227221 */ /* 0x000fc60000000000 */
        /* <DEDUP_REMOVED lines=20> */
[----:B0-----:R-:W4:Y:S01]  /*efe0*/  LDL.LU R39, [R1+0xc8] ;  /* 0x0000c80001277983 */ /* 0x001f220000300800 */
[----:B------:R-:W-:-:S03]  /*eff0*/  FADD R5, R189, R5 ;  /* 0x00000005bd057221 */ /* 0x000fc60000000000 */
[----:B------:R0:W-:Y:S04]  /*f000*/  STL [R1+0xbc], R25 ;  /* 0x0000bc1901007387 */ /* 0x0001e80000100800 */
[----:B--2---:R-:W2:Y:S04]  /*f010*/  LDL.LU R38, [R1+0xcc] ;  /* 0x0000cc0001267983 */ /* 0x004ea80000300800 */
[----:B------:R0:W-:Y:S04]  /*f020*/  STL [R1+0xc0], R24 ;  /* 0x0000c01801007387 */ /* 0x0001e80000100800 */
[----:B---3--:R-:W3:Y:S04]  /*f030*/  LDL.LU R37, [R1+0xd0] ;  /* 0x0000d00001257983 */ /* 0x008ee80000300800 */
[----:B------:R0:W-:Y:S04]  /*f040*/  STL [R1+0xc4], R5 ;  /* 0x0000c40501007387 */ /* 0x0001e80000100800 */
[----:B----4-:R-:W4:Y:S04]  /*f050*/  LDL.LU R36, [R1+0xd4] ;  /* 0x0000d40001247983 */ /* 0x010f280000300800 */
[----:B-1----:R-:W4:Y:S04]  /*f060*/  LDL.LU R35, [R1+0xd8] ;  /* 0x0000d80001237983 */ /* 0x002f280000300800 */
        /* <DEDUP_REMOVED lines=9> */
[----:B0-----:R-:W4:Y:S04]  /*f100*/  LDL.LU R25, [R1+0x100] ;  /* 0x0001000001197983 */ /* 0x001f280000300800 */
[----:B------:R-:W4:Y:S04]  /*f110*/  LDL.LU R24, [R1+0x104] ;  /* 0x0001040001187983 */ /* 0x000f280000300800 */
[----:B------:R-:W4:Y:S01]  /*f120*/  LDL.LU R5, [R1+0x108] ;  /* 0x0001080001057983 */ /* 0x000f220000300800 */
[----:B------:R-:W-:-:S01]  /*f130*/  FADD R39, R190, R39 ;  /* 0x00000027be277221 */ /* 0x000fc20000000000 */
[----:B--2---:R-:W-:-:S04]  /*f140*/  FADD R38, R191, R38 ;  /* 0x00000026bf267221 */ /* 0x004fc80000000000 */
[----:B------:R0:W-:Y:S01]  /*f150*/  STL [R1+0xc8], R39 ;  /* 0x0000c82701007387 */ /* 0x0001e20000100800 */
[----:B---3--:R-:W-:-:S03]  /*f160*/  FADD R37, R192, R37 ;  /* 0x00000025c0257221 */ /* 0x008fc60000000000 */
[----:B------:R1:W-:Y:S01]  /*f170*/  STL [R1+0xcc], R38 ;  /* 0x0000cc2601007387 */ /* 0x0003e20000100800 */
[----:B----4-:R-:W-:-:S03]  /*f180*/  FADD R36, R193, R36 ;  /* 0x00000024c1247221 */ /* 0x010fc60000000000 */
        /* <DEDUP_REMOVED lines=27> */
[----:B-1----:R-:W4:Y:S04]  /*f340*/  LDL.LU R38, [R1+0x110] ;  /* 0x0001100001267983 */ /* 0x002f280000300800 */
[----:B------:R1:W-:Y:S04]  /*f350*/  STL [R1+0x104], R24 ;  /* 0x0001041801007387 */ /* 0x0003e80000100800 */
[----:B--2---:R-:W2:Y:S04]  /*f360*/  LDL.LU R37, [R1+0x114] ;  /* 0x0001140001257983 */ /* 0x004ea80000300800 */
[----:B------:R1:W-:Y:S04]  /*f370*/  STL [R1+0x108], R5 ;  /* 0x0001080501007387 */ /* 0x0003e80000100800 */
[----:B---3--:R-:W3:Y:S04]  /*f380*/  LDL.LU R36, [R1+0x118] ;  /* 0x0001180001247983 */ /* 0x008ee80000300800 */
[----:B----4-:R-:W4:Y:S04]  /*f390*/  LDL.LU R35, [R1+0x11c] ;  /* 0x00011c0001237983 */ /* 0x010f280000300800 */
        /* <DEDUP_REMOVED lines=10> */
[----:B-1----:R-:W4:Y:S04]  /*f440*/  LDL.LU R24, [R1+0x148] ;  /* 0x0001480001187983 */ /* 0x002f280000300800 */
[----:B------:R-:W4:Y:S01]  /*f450*/  LDL.LU R5, [R1+0x14c] ;  /* 0x00014c0001057983 */ /* 0x000f220000300800 */
[----:B------:R-:W-:-:S01]  /*f460*/  FADD R39, R175, R39 ;  /* 0x00000027af277221 */ /* 0x000fc20000000000 */
[----:B------:R-:W-:-:S04]  /*f470*/  FADD R38, R176, R38 ;  /* 0x00000026b0267221 */ /* 0x000fc80000000000 */
[----:B------:R0:W-:Y:S01]  /*f480*/  STL [R1+0x10c], R39 ;  /* 0x00010c2701007387 */ /* 0x0001e20000100800 */
[----:B--2---:R-:W-:-:S03]  /*f490*/  FADD R37, R177, R37 ;  /* 0x00000025b1257221 */ /* 0x004fc60000000000 */
        /* <DEDUP_REMOVED lines=355> */
[----:B------:R-:W-:Y:S01]  /*10ad0*/  STL [R1+0x2e8], R39 ;  /* 0x0002e82701007387 */ /* 0x000fe20000100800 */
[----:B--2---:R-:W-:-:S03]  /*10ae0*/  FADD R37, R40, R37 ;  /* 0x0000002528257221 */ /* 0x004fc60000000000 */
[----:B------:R-:W-:Y:S01]  /*10af0*/  STL [R1+0x2ec], R38 ;  /* 0x0002ec2601007387 */ /* 0x000fe20000100800 */
[----:B---3--:R-:W-:-:S03]  /*10b00*/  FADD R36, R41, R36 ;  /* 0x0000002429247221 */ /* 0x008fc60000000000 */
[----:B------:R-:W-:Y:S01]  /*10b10*/  STL [R1+0x2f0], R37 ;  /* 0x0002f02501007387 */ /* 0x000fe20000100800 */
[----:B----4-:R-:W-:-:S03]  /*10b20*/  FADD R35, R42, R35 ;  /* 0x000000232a237221 */ /* 0x010fc60000000000 */
[----:B------:R-:W-:Y:S01]  /*10b30*/  STL [R1+0x2f4], R36 ;  /* 0x0002f42401007387 */ /* 0x000fe20000100800 */
[----:B------:R-:W-:-:S03]  /*10b40*/  FADD R34, R43, R34 ;  /* 0x000000222b227221 */ /* 0x000fc60000000000 */
        /* <DEDUP_REMOVED lines=17> */
[----:B------:R-:W-:-:S01]  /*10c60*/  FADD R25, R52, R25 ;  /* 0x0000001934197221 */ /* 0x000fc20000000000 */
[----:B------:R-:W-:Y:S02]  /*10c70*/  FADD R24, R53, R24 ;  /* 0x0000001835187221 */ /* 0x000fe40000000000 */
[----:B------:R-:W-:Y:S04]  /*10c80*/  STL [R1+0x31c], R26 ;  /* 0x00031c1a01007387 */ /* 0x000fe80000100800 */
[----:B------:R0:W-:Y:S04]  /*10c90*/  STL [R1+0x324], R24 ;  /* 0x0003241801007387 */ /* 0x0001e80000100800 */
[----:B------:R1:W-:Y:S04]  /*10ca0*/  STL [R1+0x320], R25 ;  /* 0x0003201901007387 */ /* 0x0003e80000100800 */
[----:B0-----:R-:W2:Y:S01]  /*10cb0*/  LDL.LU R24, [R1+0x32c] ;  /* 0x00032c0001187983 */ /* 0x001ea20000300800 */
[----:B------:R-:W-:-:S03]  /*10cc0*/  FADD R5, R54, R5 ;  /* 0x0000000536057221 */ /* 0x000fc60000000000 */
[----:B-1----:R-:W3:Y:S04]  /*10cd0*/  LDL.LU R25, [R1+0x330] ;  /* 0x0003300001197983 */ /* 0x002ee80000300800 */
        /* <DEDUP_REMOVED lines=16> */
[----:B--2---:R-:W-:-:S05]  /*10de0*/  FADD R24, R55, R24 ;  /* 0x0000001837187221 */ /* 0x004fca0000000000 */
[----:B------:R0:W-:Y:S04]  /*10df0*/  STL [R1+0x32c], R24 ;  /* 0x00032c1801007387 */ /* 0x0001e80000100800 */
[----:B0-----:R-:W3:Y:S02]  /*10e00*/  LDL.LU R24, [R1+0x3cc] ;  /* 0x0003cc0001187983 */ /* 0x001ee40000300800 */
[----:B---3--:R-:W-:-:S05]  /*10e10*/  FADD R25, R24, R25 ;  /* 0x0000001918197221 */ /* 0x008fca0000000000 */
[----:B------:R0:W-:Y:S04]  /*10e20*/  STL [R1+0x330], R25 ;  /* 0x0003301901007387 */ /* 0x0001e80000100800 */
[----:B0-----:R-:W4:Y:S02]  /*10e30*/  LDL.LU R25, [R1+0x3c8] ;  /* 0x0003c80001197983 */ /* 0x001f240000300800 */
[----:B----4-:R-:W-:-:S05]  /*10e40*/  FADD R26, R25, R26 ;  /* 0x0000001a191a7221 */ /* 0x010fca0000000000 */
[----:B------:R0:W-:Y:S04]  /*10e50*/  STL [R1+0x334], R26 ;  /* 0x0003341a01007387 */ /* 0x0001e80000100800 */
[----:B0-----:R-:W2:Y:S02]  /*10e60*/  LDL.LU R26, [R1+0x3c4] ;  /* 0x0003c400011a7983 */ /* 0x001ea40000300800 */
[----:B--2---:R-:W-:-:S05]  /*10e70*/  FADD R27, R26, R27 ;  /* 0x0000001b1a1b7221 */ /* 0x004fca0000000000 */
        /* <DEDUP_REMOVED lines=37> */
[----:B0-----:R-:W2:Y:S01]  /*110d0*/  LDL.LU R39, [R1+0x390] ;  /* 0x0003900001277983 */ /* 0x001ea20000300800 */
[----:B------:R-:W-:Y:S01]  /*110e0*/  UMOV UR6, URZ ;  /* 0x0000003f00067c82 */ /* 0x000fe20008000000 */
[----:B--2---:R-:W-:-:S05]  /*110f0*/  FADD R5, R5, R39 ;  /* 0x0000002705057221 */ /* 0x004fca0000000000 */
[----:B------:R0:W-:Y:S02]  /*11100*/  STL [R1+0x36c], R5 ;  /* 0x00036c0501007387 */ /* 0x0001e40000100800 */
.L_x_28:
[----:B------:R-:W-:Y:S05]  /*11110*/  @!P1 BRA `(.L_x_29) ;  /* 0x0000000000049947 */ /* 0x000fea0003800000 */
[----:B------:R-:W-:Y:S01]  /*11120*/  BPT.TRAP 0x1 ;  /* 0x000000040000795c */ /* 0x000fe20000300000 */
.L_x_29:
[----:B0-----:R-:W2:Y:S04]  /*11130*/  LDL R5, [R1+0x370] ;  /* 0x0003700001057983 */ /* 0x001ea80000100800 */
[----:B-----5:R0:W-:Y:S04]  /*11140*/  STL [R1+0x390], R0 ;  /* 0x0003900001007387 */ /* 0x0201e80000100800 */
[----:B0-----:R-:W3:Y:S01]  /*11150*/  LDL R0, [R1+0x374] ;  /* 0x0003740001007983 */ /* 0x001ee20000100800 */
[----:B--2---:R-:W-:Y:S01]  /*11160*/  ISETP.NE.AND P0, PT, R5, RZ, PT ;  /* 0x000000ff0500720c */ /* 0x004fe20003f05270 */
[----:B------:R-:W-:-:S12]  /*11170*/  IMAD.U32 R5, RZ, RZ, UR44 ;  /* 0x0000002cff057e24 */ /* 0x000fd8000f8e00ff */
[----:B------:R-:W-:-:S05]  /*11180*/  @P0 LEA R5, R5, UR9, 0x3 ;  /* 0x0000000905050c11 */ /* 0x000fca000f8e18ff */
[----:B------:R-:W-:-:S05]  /*11190*/  @P0 VIADD R5, R5, 0x10 ;  /* 0x0000001005050836 */ /* 0x000fca0000000000 */
[----:B---3--:R-:W-:Y:S02]  /*111a0*/  @P0 PRMT R5, R0, 0x654, R5 ;  /* 0x0000065400050816 */ /* 0x008fe40000000005 */
[----:B------:R0:W5:Y:S01]  /*111b0*/  LDL.LU R0, [R1+0x390] ;  /* 0x0003900001007983 */ /* 0x0001620000300800 */
[----:B------:R-:W-:Y:S01]  /*111c0*/  UISETP.GT.U32.AND UP0, UPT, UR7, 0x1, UPT ;  /* 0x000000010700788c */ /* 0x000fe2000bf04070 */
[----:B------:R0:W-:Y:S05]  /*111d0*/  @P0 SYNCS.ARRIVE.TRANS64.RED.A1T0 RZ, [R5+URZ], RZ ;  /* 0x000000ff05ff09a7 */ /* 0x0001ea000810043f */
[----:B------:R-:W-:-:S13]  /*111e0*/  PLOP3.LUT P0, PT, PT, PT, UP0, 0x80, 0x0 ;  /* 0x000000000000781c */ /* 0x000fda0003f0f008 */
[----:B0-----:R-:W-:Y:S05]  /*111f0*/  @P0 BRA `(.L_x_30) ;  /* 0x0000000000040947 */ /* 0x001fea0003800000 */
[----:B------:R-:W-:Y:S01]  /*11200*/  BPT.TRAP 0x1 ;  /* 0x000000040000795c */ /* 0x000fe20000300000 */
.L_x_30:
[----:B------:R-:W-:Y:S02]  /*11210*/  UISETP.GT.AND UP2, UPT, UR45, 0x1, UPT ;  /* 0x000000012d00788c */ /* 0x000fe4000bf44270 */
[----:B------:R-:W-:Y:S02]  /*11220*/  UIADD3 UR47, UR47, 0x1, URZ ;  /* 0x000000012f2f7890 */ /* 0x000fe4000fffe03f */
[----:B------:R-:W-:Y:S02]  /*11230*/  UIADD3 UR44, UR44, 0x1, URZ ;  /* 0x000000012c2c7890 */ /* 0x000fe4000fffe03f */
[----:B------:R-:W-:Y:S01]  /*11240*/  PLOP3.LUT P0, PT, PT, PT, UP2, 0x80, 0x0 ;  /* 0x000000000000781c */ /* 0x000fe20003f0f028 */
[----:B------:R-:W-:Y:S02]  /*11250*/  UISETP.NE.AND UP0, UPT, UR47, 0x2, UPT ;  /* 0x000000022f00788c */ /* 0x000fe4000bf05270 */
[----:B------:R-:W-:Y:S02]  /*11260*/  UIADD3 UR14, UR45, -0x1, URZ ;  /* 0xffffffff2d0e7890 */ /* 0x000fe4000fffe03f */
[----:B------:R-:W-:-:S02]  /*11270*/  USEL UR13, URZ, 0x1, UP0 ;  /* 0x000000013f0d7887 */ /* 0x000fc40008000000 */
[----:B------:R-:W-:Y:S02]  /*11280*/  UISETP.NE.AND UP1, UPT, UR44, 0x2, UPT ;  /* 0x000000022c00788c */ /* 0x000fe4000bf25270 */
[----:B------:R-:W-:Y:S02]  /*11290*/  ULOP3.LUT UR46, UR46, UR13, URZ, 0x3c, !UPT ;  /* 0x0000000d2e2e7292 */ /* 0x000fe4000f8e3c3f */
[----:B------:R-:W-:Y:S02]  /*112a0*/  USEL UR47, UR47, URZ, UP0 ;  /* 0x0000003f2f2f7287 */ /* 0x000fe40008000000 */
[----:B------:R-:W-:Y:S01]  /*112b0*/  USEL UR44, UR44, URZ, UP1 ;  /* 0x0000003f2c2c7287 */ /* 0x000fe20008800000 */
[----:B------:R-:W-:Y:S01]  /*112c0*/  UMOV UR13, 0x1 ;  /* 0x00000001000d7882 */ /* 0x000fe20000000000 */
[----:B------:R-:W-:Y:S01]  /*112d0*/  UMOV UR45, UR14 ;  /* 0x0000000e002d7c82 */ /* 0x000fe20008000000 */
[----:B------:R-:W-:Y:S09]  /*112e0*/  @P0 BRA `(.L_x_31) ;  /* 0xffffff7800f80947 */ /* 0x000ff2000383ffff */
.L_x_23:
[----:B------:R-:W-:-:S04]  /*112f0*/  UISETP.NE.AND UP0, UPT, UR6, URZ, UPT ;  /* 0x0000003f0600728c */ /* 0x000fc8000bf05270 */
[----:B------:R-:W-:-:S06]  /*11300*/  USEL UR6, URZ, 0x1, !UP0 ;  /* 0x000000013f067887 */ /* 0x000fcc000c000000 */
[----:B------:R-:W-:-:S13]  /*11310*/  ISETP.NE.AND P0, PT, RZ, UR6, PT ;  /* 0x00000006ff007c0c */ /* 0x000fda000bf05270 */
[----:B------:R-:W-:Y:S05]  /*11320*/  @!P0 BRA `(.L_x_32) ;  /* 0x0000002800d88947 */ /* 0x000fea0003800000 */
[----:B------:R2:W-:Y:S04]  /*11330*/  STL [R1+0x408], R41 ;  /* 0x0004082901007387 */ /* 0x0005e80000100800 */
[----:B--2---:R-:W2:Y:S04]  /*11340*/  LDL.LU R41, [R1+0x40] ;  /* 0x0000400001297983 */ /* 0x004ea80000300800 */
[----:B------:R4:W-:Y:S04]  /*11350*/  STL [R1+0x404], R42 ;  /* 0x0004042a01007387 */ /* 0x0009e80000100800 */
[----:B----4-:R-:W4:Y:S04]  /*11360*/  LDL.LU R42, [R1+0x44] ;  /* 0x00004400012a7983 */ /* 0x010f280000300800 */
[----:B------:R0:W-:Y:S04]  /*11370*/  STL [R1+0x400], R43 ;  /* 0x0004002b01007387 */ /* 0x0001e80000100800 */
[----:B0-----:R-:W3:Y:S04]  /*11380*/  LDL.LU R43, [R1+0x48] ;  /* 0x00004800012b7983 */ /* 0x001ee80000300800 */
        /* <DEDUP_REMOVED lines=10> */
[----:B------:R-:W3:Y:S04]  /*11430*/  LDL.LU R5, [R1+0x7c] ;  /* 0x00007c0001057983 */ /* 0x000ee80000300800 */
[----:B------:R0:W-:Y:S04]  /*11440*/  STL [R1+0x3e8], R49 ;  /* 0x0003e83101007387 */ /* 0x0001e80000100800 */
[----:B0-----:R-:W3:Y:S04]  /*11450*/  LDL.LU R49, [R1] ;  /* 0x0000000001317983 */ /* 0x001ee80000300800 */
        /* <DEDUP_REMOVED lines=43> */
[----:B0-----:R-:W3:Y:S01]  /*11710*/  LDL.LU R39, [R1+0x60] ;  /* 0x0000600001277983 */ /* 0x001ee20000300800 */
[----:B--2---:R-:W-:Y:S01]  /*11720*/  FADD R4, R41, R4 ;  /* 0x0000000429047221 */ /* 0x004fe20000000000 */
[----:B----4-:R-:W-:Y:S01]  /*11730*/  FADD R3, R42, R3 ;  /* 0x000000032a037221 */ /* 0x010fe20000000000 */
[----:B---3--:R-:W-:Y:S01]  /*11740*/  FADD R2, R43, R2 ;  /* 0x000000022b027221 */ /* 0x008fe20000000000 */
[----:B------:R-:W2:Y:S01]  /*11750*/  LDL.LU R41, [R1+0x408] ;  /* 0x0004080001297983 */ /* 0x000ea20000300800 */
[----:B-----5:R-:W-:Y:S01]  /*11760*/  FADD R0, R44, R0 ;  /* 0x000000002c007221 */ /* 0x020fe20000000000 */
[----:B------:R-:W-:-:S02]  /*11770*/  FADD R6, R45, R6 ;  /* 0x000000062d067221 */ /* 0x000fc40000000000 */
[----:B------:R-:W3:Y:S01]  /*11780*/  LDL.LU R42, [R1+0x404] ;  /* 0x00040400012a7983 */ /* 0x000ee20000300800 */
[----:B------:R-:W-:-:S03]  /*11790*/  FADD R7, R46, R7 ;  /* 0x000000072e077221 */ /* 0x000fc60000000000 */
[----:B------:R-:W4:Y:S01]  /*117a0*/  LDL.LU R43, [R1+0x400] ;  /* 0x00040000012b7983 */ /* 0x000f220000300800 */
[----:B------:R-:W-:-:S03]  /*117b0*/  FADD R8, R47, R8 ;  /* 0x000000082f087221 */ /* 0x000fc60000000000 */
[----:B------:R-:W4:Y:S01]  /*117c0*/  LDL.LU R44, [R1+0x3fc] ;  /* 0x0003fc00012c7983 */ /* 0x000f220000300800 */
[----:B------:R-:W-:-:S03]  /*117d0*/  FADD R9, R48, R9 ;  /* 0x0000000930097221 */ /* 0x000fc60000000000 */
[----:B------:R-:W4:Y:S04]  /*117e0*/  LDL.LU R45, [R1+0x3f8] ;  /* 0x0003f800012d7983 */ /* 0x000f280000300800 */
[----:B------:R-:W4:Y:S04]  /*117f0*/  LDL.LU R46, [R1+0x3f4] ;  /* 0x0003f400012e7983 */ /* 0x000f280000300800 */
[----:B------:R-:W4:Y:S04]  /*11800*/  LDL.LU R47, [R1+0x3f0] ;  /* 0x0003f000012f7983 */ /* 0x000f280000300800 */
[----:B------:R-:W4:Y:S01]  /*11810*/  LDL.LU R48, [R1+0x3ec] ;  /* 0x0003ec0001307983 */ /* 0x000f220000300800 */
[----:B------:R-:W-:Y:S01]  /*11820*/  FADD R17, R5, R17 ;  /* 0x0000001105117221 */ /* 0x000fe20000000000 */
        /* <DEDUP_REMOVED lines=17> */
[----:B------:R-:W-:-:S02]  /*11940*/  FADD R10, R39, R10 ;  /* 0x0000000a270a7221 */ /* 0x000fc40000000000 */
[----:B------:R-:W2:Y:S04]  /*11950*/  LDL.LU R39, [R1+0x80] ;  /* 0x0000800001277983 */ /* 0x000ea80000300800 */
[----:B------:R-:W3:Y:S04]  /*11960*/  LDL.LU R5, [R1+0x84] ;  /* 0x0000840001057983 */ /* 0x000ee80000300800 */
        /* <DEDUP_REMOVED lines=19> */
[----:B------:R-:W-:Y:S01]  /*11aa0*/  FADD R223, R36, R223 ;  /* 0x000000df24df7221 */ /* 0x000fe20000000000 */
[----:B------:R-:W-:Y:S01]  /*11ab0*/  FADD R222, R37, R222 ;  /* 0x000000de25de7221 */ /* 0x000fe20000000000 */
[----:B------:R-:W-:Y:S01]  /*11ac0*/  FADD R221, R38, R221 ;  /* 0x000000dd26dd7221 */ /* 0x000fe20000000000 */
[----:B------:R-:W4:Y:S04]  /*11ad0*/  LDL.LU R34, [R1+0xa0] ;  /* 0x0000a00001227983 */ /* 0x000f280000300800 */
        /* <DEDUP_REMOVED lines=8> */
[----:B--2---:R-:W-:-:S05]  /*11b60*/  FADD R39, R204, R39 ;  /* 0x00000027cc277221 */ /* 0x004fca0000000000 */
[----:B------:R0:W-:Y:S04]  /*11b70*/  STL [R1+0x80], R39 ;  /* 0x0000802701007387 */ /* 0x0001e80000100800 */
[----:B0-----:R-:W2:Y:S01]  /*11b80*/  LDL.LU R39, [R1+0xb4] ;  /* 0x0000b40001277983 */ /* 0x001ea20000300800 */
[----:B---3--:R-:W-:-:S03]  /*11b90*/  FADD R5, R205, R5 ;  /* 0x00000005cd057221 */ /* 0x008fc60000000000 */
[----:B------:R-:W3:Y:S01]  /*11ba0*/  LDL.LU R205, [R1+0xe8] ;  /* 0x0000e80001cd7983 */ /* 0x000ee20000300800 */
[----:B----4-:R-:W-:-:S03]  /*11bb0*/  FADD R28, R206, R28 ;  /* 0x0000001cce1c7221 */ /* 0x010fc60000000000 */
[----:B------:R-:W4:Y:S04]  /*11bc0*/  LDL.LU R204, [R1+0xec] ;  /* 0x0000ec0001cc7983 */ /* 0x000f280000300800 */
[----:B------:R-:W4:Y:S01]  /*11bd0*/  LDL.LU R203, [R1+0xf0] ;  /* 0x0000f00001cb7983 */ /* 0x000f220000300800 */
[----:B------:R-:W-:-:S03]  /*11be0*/  FADD R29, R207, R29 ;  /* 0x0000001dcf1d7221 */ /* 0x000fc60000000000 */
[----:B------:R0:W-:Y:S04]  /*11bf0*/  STL [R1+0x84], R5 ;  /* 0x0000840501007387 */ /* 0x0001e80000100800 */
[----:B------:R-:W4:Y:S04]  /*11c00*/  LDL.LU R202, [R1+0xf4] ;  /* 0x0000f40001ca7983 */ /* 0x000f280000300800 */
[----:B------:R-:W4:Y:S01]  /*11c10*/  LDL.LU R201, [R1+0xf8] ;  /* 0x0000f80001c97983 */ /* 0x000f220000300800 */
[----:B------:R-:W-:-:S03]  /*11c20*/  FADD R30, R208, R30 ;  /* 0x0000001ed01e7221 */ /* 0x000fc60000000000 */
[----:B------:R-:W4:Y:S04]  /*11c30*/  LDL.LU R200, [R1+0xfc] ;  /* 0x0000fc0001c87983 */ /* 0x000f280000300800 */
[----:B0-----:R-:W4:Y:S04]  /*11c40*/  LDL.LU R5, [R1+0x100] ;  /* 0x0001000001057983 */ /* 0x001f280000300800 */
[----:B------:R0:W-:Y:S01]  /*11c50*/  STL [R1+0x88], R28 ;  /* 0x0000881c01007387 */ /* 0x0001e20000100800 */
[----:B------:R-:W-:Y:S01]  /*11c60*/  FADD R31, R209, R31 ;  /* 0x0000001fd11f7221 */ /* 0x000fe20000000000 */
[----:B------:R-:W-:-:S02]  /*11c70*/  FADD R32, R210, R32 ;  /* 0x00000020d2207221 */ /* 0x000fc40000000000 */
[----:B0-----:R-:W4:Y:S04]  /*11c80*/  LDL.LU R28, [R1+0x3bc] ;  /* 0x0003bc00011c7983 */ /* 0x001f280000300800 */
[----:B------:R-:W4:Y:S04]  /*11c90*/  LDL.LU R206, [R1+0xe4] ;  /* 0x0000e40001ce7983 */ /* 0x000f280000300800 */
[----:B------:R0:W-:Y:S01]  /*11ca0*/  STL [R1+0x8c], R29 ;  /* 0x00008c1d01007387 */ /* 0x0001e20000100800 */
[----:B------:R-:W-:-:S03]  /*11cb0*/  FADD R33, R211, R33 ;  /* 0x00000021d3217221 */ /* 0x000fc60000000000 */
        /* <DEDUP_REMOVED lines=22> */
[----:B------:R0:W-:Y:S04]  /*11e20*/  STL [R1+0xa4], R35 ;  /* 0x0000a42301007387 */ /* 0x0001e80000100800 */
        /* <DEDUP_REMOVED lines=10> */
[----:B------:R-:W4:Y:S01]  /*11ed0*/  LDL.LU R184, [R1+0xbc] ;  /* 0x0000bc0001b87983 */ /* 0x000f220000300800 */
[----:B--2---:R-:W-:-:S05]  /*11ee0*/  FADD R39, R185, R39 ;  /* 0x00000027b9277221 */ /* 0x004fca0000000000 */
[----:B------:R0:W-:Y:S04]  /*11ef0*/  STL [R1+0xb4], R39 ;  /* 0x0000b42701007387 */ /* 0x0001e80000100800 */
[----:B0-----:R-:W2:Y:S04]  /*11f00*/  LDL.LU R39, [R1+0x390] ;  /* 0x0003900001277983 */ /* 0x001ea80000300800 */
[----:B------:R-:W2:Y:S01]  /*11f10*/  LDL.LU R185, [R1+0xb8] ;  /* 0x0000b80001b97983 */ /* 0x000ea20000300800 */
[----:B---3--:R-:W-:Y:S01]  /*11f20*/  FADD R205, R198, R205 ;  /* 0x000000cdc6cd7221 */ /* 0x008fe20000000000 */
[----:B----4-:R-:W-:Y:S01]  /*11f30*/  FADD R204, R199, R204 ;  /* 0x000000ccc7cc7221 */ /* 0x010fe20000000000 */
        /* <DEDUP_REMOVED lines=16> */
[----:B--2---:R-:W-:-:S05]  /*12040*/  FADD R185, R186, R185 ;  /* 0x000000b9bab97221 */ /* 0x004fca0000000000 */
[----:B------:R0:W-:Y:S04]  /*12050*/  STL [R1+0xb8], R185 ;  /* 0x0000b8b901007387 */ /* 0x0001e80000100800 */
        /* <DEDUP_REMOVED lines=15> */
[----:B------:R-:W4:Y:S04]  /*12150*/  LDL.LU R197, [R1+0x104] ;  /* 0x0001040001c57983 */ /* 0x000f280000300800 */
[----:B------:R1:W-:Y:S04]  /*12160*/  STL [R1+0xf8], R201 ;  /* 0x0000f8c901007387 */ /* 0x0003e80000100800 */
[----:B------:R-:W4:Y:S04]  /*12170*/  LDL.LU R196, [R1+0x108] ;  /* 0x0001080001c47983 */ /* 0x000f280000300800 */
[----:B------:R1:W-:Y:S04]  /*12180*/  STL [R1+0xfc], R200 ;  /* 0x0000fcc801007387 */ /* 0x0003e80000100800 */
        /* <DEDUP_REMOVED lines=12> */
[----:B--2---:R-:W2:Y:S04]  /*12250*/  LDL.LU R184, [R1+0x138] ;  /* 0x0001380001b87983 */ /* 0x004ea80000300800 */
[----:B---3--:R-:W3:Y:S04]  /*12260*/  LDL.LU R215, [R1+0x13c] ;  /* 0x00013c0001d77983 */ /* 0x008ee80000300800 */
        /* <DEDUP_REMOVED lines=16> */
[----:B------:R-:W-:-:S05]  /*12370*/  FADD R197, R173, R197 ;  /* 0x000000c5adc57221 */ /* 0x000fca0000000000 */
[----:B------:R0:W-:Y:S01]  /*12380*/  STL [R1+0x104], R197 ;  /* 0x000104c501007387 */ /* 0x0001e20000100800 */
[----:B------:R-:W-:-:S05]  /*12390*/  FADD R196, R174, R196 ;  /* 0x000000c4aec47221 */ /* 0x000fca0000000000 */
[----:B------:R1:W-:Y:S01]  /*123a0*/  STL [R1+0x108], R196 ;  /* 0x000108c401007387 */ /* 0x0003e20000100800 */
[----:B------:R-:W-:-:S05]  /*123b0*/  FADD R195, R175, R195 ;  /* 0x000000c3afc37221 */ /* 0x000fca0000000000 */
[----:B------:R1:W-:Y:S01]  /*123c0*/  STL [R1+0x10c], R195 ;  /* 0x00010cc301007387 */ /* 0x0003e20000100800 */
[----:B------:R-:W-:Y:S01]  /*123d0*/  FADD R194, R176, R194 ;  /* 0x000000c2b0c27221 */ /* 0x000fe20000000000 */
        /* <DEDUP_REMOVED lines=67> */
[----:B--2---:R-:W2:Y:S04]  /*12810*/  LDL.LU R185, [R1+0x1b0] ;  /* 0x0001b00001b97983 */ /* 0x004ea80000300800 */
        /* <DEDUP_REMOVED lines=354> */
[----:B------:R-:W-:Y:S01]  /*13e40*/  FADD R200, R38, R200 ;  /* 0x000000c826c87221 */ /* 0x000fe20000000000 */
[----:B------:R-:W-:-:S05]  /*13e50*/  FADD R5, R5, R39 ;  /* 0x0000002705057221 */ /* 0x000fca0000000000 */
[----:B------:R0:W-:Y:S04]  /*13e60*/  STL [R1+0x36c], R5 ;  /* 0x00036c0501007387 */ /* 0x0001e80000100800 */
[----:B------:R0:W-:Y:S04]  /*13e70*/  STL [R1+0x364], R201 ;  /* 0x000364c901007387 */ /* 0x0001e80000100800 */
[----:B------:R0:W-:Y:S02]  /*13e80*/  STL [R1+0x368], R200 ;  /* 0x000368c801007387 */ /* 0x0001e40000100800 */
.L_x_32:
[----:B0-----:R-:W0:Y:S02]  /*13e90*/  LDC R5, c[0x0][0x28c] ;  /* 0x0000a300ff057b82 */ /* 0x001e240000000800 */
[----:B0-----:R-:W-:-:S13]  /*13ea0*/  ISETP.GE.AND P0, PT, R5, 0x1, PT ;  /* 0x000000010500780c */ /* 0x001fda0003f06270 */
[----:B------:R-:W-:Y:S05]  /*13eb0*/  @!P0 BRA `(.L_x_33) ;  /* 0x0000000000588947 */ /* 0x000fea0003800000 */
[----:B------:R-:W-:-:S06]  /*13ec0*/  UISETP.NE.AND UP0, UPT, UR8, 0x3, UPT ;  /* 0x000000030800788c */ /* 0x000fcc000bf05270 */
[----:B------:R-:W-:-:S13]  /*13ed0*/  PLOP3.LUT P0, PT, PT, PT, UP0, 0x80, 0x0 ;  /* 0x000000000000781c */ /* 0x000fda0003f0f008 */
[----:B------:R-:W-:Y:S05]  /*13ee0*/  @!P0 BRA `(.L_x_34) ;  /* 0x0000000000048947 */ /* 0x000fea0003800000 */
[----:B------:R-:W-:Y:S01]  /*13ef0*/  BPT.TRAP 0x1 ;  /* 0x000000040000795c */ /* 0x000fe20000300000 */
.L_x_34:
[----:B------:R-:W2:Y:S04]  /*13f00*/  LDL R5, [R1+0x370] ;  /* 0x0003700001057983 */ /* 0x000ea80000100800 */
[----:B------:R-:W4:Y:S01]  /*13f10*/  LDL R25, [R1+0x374] ;  /* 0x0003740001197983 */ /* 0x000f220000100800 */
[----:B------:R-:W-:Y:S01]  /*13f20*/  UISETP.LT.AND UP1, UPT, UR11, 0x1, UPT ;  /* 0x000000010b00788c */ /* 0x000fe2000bf21270 */
[----:B--2---:R-:W-:Y:S01]  /*13f30*/  ISETP.NE.AND P0, PT, R5, RZ, PT ;  /* 0x000000ff0500720c */ /* 0x004fe20003f05270 */
[----:B------:R-:W-:-:S12]  /*13f40*/  IMAD.U32 R5, RZ, RZ, UR9 ;  /* 0x00000009ff057e24 */ /* 0x000fd8000f8e00ff */
[----:B------:R-:W-:-:S05]  /*13f50*/  VOTEU.ANY UP0, P0 ;  /* 0x00000000003f7886 */ /* 0x000fca0000000100 */
[----:B------:R-:W-:-:S04]  /*13f60*/  @UP0 USEL UR6, UR11, 0x1, UP1 ;  /* 0x000000010b060887 */ /* 0x000fc80008800000 */
[----:B------:R-:W-:Y:S02]  /*13f70*/  @UP0 UIADD3 UR6, UR5, UR11, -UR6 ;  /* 0x0000000b05060290 */ /* 0x000fe4000fffe806 */
[----:B------:R-:W-:-:S04]  /*13f80*/  UISETP.GT.U32.AND UP0, UPT, UR7, 0x1, UPT ;  /* 0x000000010700788c */ /* 0x000fc8000bf04070 */
[----:B------:R-:W-:-:S05]  /*13f90*/  IMAD.U32 R24, RZ, RZ, UR6 ;  /* 0x00000006ff187e24 */ /* 0x000fca000f8e00ff */
[----:B------:R-:W-:-:S04]  /*13fa0*/  @P0 SHF.L.U32 R24, R24, 0x3, RZ ;  /* 0x0000000318180819 */ /* 0x000fc800000006ff */
[----:B------:R-:W-:-:S04]  /*13fb0*/  @P0 LOP3.LUT R24, R24, 0x8, RZ, 0xc0, !PT ;  /* 0x0000000818180812 */ /* 0x000fc800078ec0ff */
[----:B------:R-:W-:-:S04]  /*13fc0*/  @P0 IADD3 R5, R5, 0x10, R24 ;  /* 0x0000001005050810 */ /* 0x000fc80007ffe018 */
[----:B----4-:R-:W-:-:S04]  /*13fd0*/  @P0 PRMT R5, R25, 0x654, R5 ;  /* 0x0000065419050816 */ /* 0x010fc80000000005 */
[----:B------:R0:W-:Y:S01]  /*13fe0*/  @P0 SYNCS.ARRIVE.TRANS64.RED.A1T0 RZ, [R5+URZ], RZ ;  /* 0x000000ff05ff09a7 */ /* 0x0001e2000810043f */
[----:B------:R-:W-:-:S13]  /*13ff0*/  PLOP3.LUT P0, PT, PT, PT, UP0, 0x80, 0x0 ;  /* 0x000000000000781c */ /* 0x000fda0003f0f008 */
[----:B0-----:R-:W-:Y:S05]  /*14000*/  @P0 BRA `(.L_x_33) ;  /* 0x0000000000040947 */ /* 0x001fea0003800000 */
[----:B------:R-:W-:Y:S01]  /*14010*/  BPT.TRAP 0x1 ;  /* 0x000000040000795c */ /* 0x000fe20000300000 */
.L_x_33:
[----:B------:R-:W2:Y:S01]  /*14020*/  LDL.LU R24, [R1+0x380] ;  /* 0x0003800001187983 */ /* 0x000ea20000300800 */
[----:B------:R-:W0:Y:S01]  /*14030*/  LDC R5, c[0x0][0x288] ;  /* 0x0000a200ff057b82 */ /* 0x000e220000000800 */
[----:B------:R-:W-:Y:S02]  /*14040*/  ULDC UR6, c[0x0][0x284] ;  /* 0x0000a10000067ab9 */ /* 0x000fe40000000800 */
[----:B------:R-:W4:Y:S01]  /*14050*/  LDL.LU R25, [R1+0x384] ;  /* 0x0003840001197983 */ /* 0x000f220000300800 */
[----:B------:R-:W1:Y:S02]  /*14060*/  S2R R26, SR_TID.X ;  /* 0x00000000001a7919 */ /* 0x000e640000002100 */
[----:B-1----:R-:W-:Y:S02]  /*14070*/  SHF.R.U32.HI R35, RZ, 0x7, R26 ;  /* 0x00000007ff237819 */ /* 0x002fe4000001161a */
[----:B------:R-:W-:Y:S02]  /*14080*/  LOP3.LUT R34, R26, 0x3, RZ, 0xc0, !PT ;  /* 0x000000031a227812 */ /* 0x000fe400078ec0ff */
[----:B------:R-:W-:-:S03]  /*14090*/  LOP3.LUT R35, R35, 0x1, RZ, 0xc0, !PT ;  /* 0x0000000123237812 */ /* 0x000fc600078ec0ff */
[----:B0-----:R-:W-:Y:S02]  /*140a0*/  IMAD R34, R34, -0x2, R5 ;  /* 0xfffffffe22227824 */ /* 0x001fe400078e0205 */
[----:B------:R-:W-:Y:S01]  /*140b0*/  IMAD.SHL.U32 R36, R35, 0x40, RZ ;  /* 0x0000004023247824 */ /* 0x000fe200078e00ff */
[----:B------:R-:W-:Y:S01]  /*140c0*/  MOV R37, RZ ;  /* 0x000000ff00257202 */ /* 0x000fe20000000f00 */
[----:B------:R-:W-:Y:S02]  /*140d0*/  IMAD.SHL.U32 R33, R26, 0x2, RZ ;  /* 0x000000021a217824 */ /* 0x000fe400078e00ff */
[----:B------:R-:W-:Y:S02]  /*140e0*/  IMAD.MOV.U32 R40, RZ, RZ, -0x1 ;  /* 0xffffffffff287424 */ /* 0x000fe400078e00ff */
[----:B--2---:R-:W-:Y:S01]  /*140f0*/  IMAD R32, R24, 0xe0, RZ ;  /* 0x000000e018207824 */ /* 0x004fe200078e02ff */
[----:B------:R-:W-:-:S04]  /*14100*/  SHF.R.U32.HI R24, RZ, 0x2, R26 ;  /* 0x00000002ff187819 */ /* 0x000fc8000001161a */
[----:B------:R-:W-:Y:S02]  /*14110*/  ISETP.GE.AND P0, PT, R32, R5, PT ;  /* 0x000000052000720c */ /* 0x000fe40003f06270 */
[----:B------:R-:W-:Y:S02]  /*14120*/  LOP3.LUT R24, R24, 0x7, RZ, 0xc0, !PT ;  /* 0x0000000718187812 */ /* 0x000fe400078ec0ff */
[----:B------:R-:W-:Y:S02]  /*14130*/  LOP3.LUT R5, R26, 0x60, RZ, 0xc0, !PT ;  /* 0x000000601a057812 */ /* 0x000fe400078ec0ff */
[----:B------:R-:W-:Y:S02]  /*14140*/  LOP3.LUT R36, R36, 0x40, R24, 0xe2, !PT ;  /* 0x0000004024247812 */ /* 0x000fe400078ee218 */
[----:B------:R-:W-:-:S04]  /*14150*/  SHF.R.U32.HI R5, RZ, 0x1, R5 ;  /* 0x00000001ff057819 */ /* 0x000fc80000011605 */
[-C--:B------:R-:W-:Y:S02]  /*14160*/  LOP3.LUT R36, R36, R5.reuse, RZ, 0xfc, !PT ;  /* 0x0000000524247212 */ /* 0x080fe400078efcff */
[----:B------:R-:W-:-:S05]  /*14170*/  IADD3 R5, RZ, -R5, -R24 ;  /* 0x80000005ff057210 */ /* 0x000fca0007ffe818 */
[----:B------:R-:W-:Y:S02]  /*14180*/  IMAD R35, R35, -0x40, R5 ;  /* 0xffffffc023237824 */ /* 0x000fe400078e0205 */
[----:B----4-:R-:W-:-:S05]  /*14190*/  IMAD R5, R25, 0xc0, RZ ;  /* 0x000000c019057824 */ /* 0x010fca00078e02ff */
[C---:B------:R-:W-:Y:S02]  /*141a0*/  ISETP.GE.OR P0, PT, R5.reuse, UR6, P0 ;  /* 0x0000000605007c0c */ /* 0x040fe40008706670 */
[----:B------:R-:W-:Y:S01]  /*141b0*/  IADD3 R35, -R5, UR6, R35 ;  /* 0x0000000605237c10 */ /* 0x000fe2000fffe123 */
[----:B------:R-:W-:Y:S01]  /*141c0*/  IMAD.IADD R34, R34, 0x1, -R32 ;  /* 0x0000000122227824 */ /* 0x000fe200078e0a20 */
[----:B------:R-:W-:Y:S01]  /*141d0*/  LOP3.LUT R32, R32, 0x6, R33, 0xf8, !PT ;  /* 0x0000000620207812 */ /* 0x000fe200078ef821 */
[----:B------:R-:W-:-:S08]  /*141e0*/  IMAD.WIDE R36, R25, 0xc0, R36 ;  /* 0x000000c019247825 */ /* 0x000fd000078e0224 */
[----:B------:R-:W-:Y:S05]  /*141f0*/  @P0 BRA `(.L_x_35) ;  /* 0x00000108008c0947 */ /* 0x000fea0003800000 */
[----:B------:R-:W0:Y:S01]  /*14200*/  LDC.64 R28, c[0x0][0x5c8] ;  /* 0x00017200ff1c7b82 */ /* 0x000e220000000a00 */
[----:B------:R-:W-:Y:S01]  /*14210*/  USHF.R.S32.HI UR9, URZ, 0x1f, UR42 ;  /* 0x0000001f3f097899 */ /* 0x000fe2000801142a */
[--C-:B------:R-:W-:Y:S01]  /*14220*/  SHF.R.S32.HI R33, RZ, 0x1f, R32.reuse ;  /* 0x0000001fff217819 */ /* 0x100fe20000011420 */
[----:B------:R-:W-:Y:S01]  /*14230*/  ULDC.64 UR12, c[0x0][0x5d0] ;  /* 0x00017400000c7ab9 */ /* 0x000fe20000000a00 */
[----:B------:R-:W-:Y:S01]  /*14240*/  BSSY B0, `(.L_x_35) ;  /* 0x000109e000007945 */ /* 0x000fe20003800000 */
[----:B------:R-:W-:Y:S02]  /*14250*/  UIMAD UR6, UR9, UR12, URZ ;  /* 0x0000000c090672a4 */ /* 0x000fe4000f8e023f */
[----:B------:R-:W-:Y:S02]  /*14260*/  IMAD.U32 R26, RZ, RZ, UR12 ;  /* 0x0000000cff1a7e24 */ /* 0x000fe4000f8e00ff */
[----:B------:R-:W-:Y:S02]  /*14270*/  UIMAD UR6, UR42, UR13, UR6 ;  /* 0x0000000d2a0672a4 */ /* 0x000fe4000f8e0206 */
[----:B------:R-:W-:Y:S01]  /*14280*/  IMAD.WIDE.U32 R26, R26, UR42, R32 ;  /* 0x0000002a1a1a7c25 */ /* 0x000fe2000f8e0020 */
[----:B------:R-:W-:-:S03]  /*14290*/  ULDC.64 UR12, c[0x0][0x5c0] ;  /* 0x00017000000c7ab9 */ /* 0x000fc60000000a00 */
[----:B------:R-:W-:Y:S02]  /*142a0*/  VIADD R27, R27, UR6 ;  /* 0x000000061b1b7c36 */ /* 0x000fe40008000000 */
[-C--:B0-----:R-:W-:Y:S01]  /*142b0*/  IMAD R5, R37, R28.reuse, RZ ;  /* 0x0000001c25057224 */ /* 0x081fe200078e02ff */
[----:B------:R-:W-:Y:S01]  /*142c0*/  SHF.L.U32 R25, R28, 0x3, RZ ;  /* 0x000000031c197819 */ /* 0x000fe200000006ff */
[----:B------:R-:W-:Y:S01]  /*142d0*/  IMAD.WIDE.U32 R26, R36, R28, R26 ;  /* 0x0000001c241a7225 */ /* 0x000fe200078e001a */
[----:B------:R-:W-:-:S03]  /*142e0*/  SHF.L.U64.HI R38, R28, 0x3, R29 ;  /* 0x000000031c267819 */ /* 0x000fc6000001021d */
[----:B------:R-:W-:Y:S01]  /*142f0*/  IMAD R5, R36, R29, R5 ;  /* 0x0000001d24057224 */ /* 0x000fe200078e0205 */
[----:B------:R-:W-:Y:S02]  /*14300*/  LEA R30, P2, R28, R26, 0x7 ;  /* 0x0000001a1c1e7211 */ /* 0x000fe400078438ff */
[C---:B------:R-:W-:Y:S01]  /*14310*/  IADD3 R24, P5, R26.reuse, UR12, RZ ;  /* 0x0000000c1a187c10 */ /* 0x040fe2000ffbe0ff */
[----:B------:R-:W-:Y:S01]  /*14320*/  IMAD.IADD R5, R27, 0x1, R5 ;  /* 0x000000011b057824 */ /* 0x000fe200078e0205 */
[----:B------:R-:W-:-:S04]  /*14330*/  IADD3 R26, P0, P1, R26, UR12, R25 ;  /* 0x0000000c1a1a7c10 */ /* 0x000fc8000f91e019 */
[----:B------:R-:W-:Y:S02]  /*14340*/  LEA.HI.X R31, R28, R5, R29, 0x7, P2 ;  /* 0x000000051c1f7211 */ /* 0x000fe400010f3c1d */
[C---:B------:R-:W-:Y:S02]  /*14350*/  IADD3 R28, P2, P3, R30.reuse, UR12, R25 ;  /* 0x0000000c1e1c7c10 */ /* 0x040fe4000fb5e019 */
[----:B------:R-:W-:Y:S02]  /*14360*/  IADD3.X R25, R5, UR13, RZ, P5, !PT ;  /* 0x0000000d05197c10 */ /* 0x000fe4000affe4ff */
[----:B------:R-:W-:Y:S02]  /*14370*/  FSETP.NEU.AND P5, PT, RZ, UR40, PT ;  /* 0x00000028ff007c0b */ /* 0x000fe4000bfad000 */
[----:B------:R-:W-:Y:S02]  /*14380*/  IADD3 R30, P6, R30, UR12, RZ ;  /* 0x0000000c1e1e7c10 */ /* 0x000fe4000ffde0ff */
[----:B------:R-:W-:-:S02]  /*14390*/  IADD3.X R29, R31, UR13, R38, P2, P3 ;  /* 0x0000000d1f1d7c10 */ /* 0x000fc400097e6426 */
[----:B------:R-:W-:Y:S02]  /*143a0*/  IADD3.X R27, R5, UR13, R38, P0, P1 ;  /* 0x0000000d051b7c10 */ /* 0x000fe400087e2426 */
[----:B------:R-:W-:-:S05]  /*143b0*/  IADD3.X R31, R31, UR13, RZ, P6, !PT ;  /* 0x0000000d1f1f7c10 */ /* 0x000fca000b7fe4ff */
[----:B------:R-:W-:Y:S05]  /*143c0*/  @!P5 BRA `(.L_x_36) ;  /* 0x000000c40014d947 */ /* 0x000fea0003800000 */
[----:B------:R-:W-:Y:S01]  /*143d0*/  ULDC.64 UR12, c[0x0][0x5b8] ;  /* 0x00016e00000c7ab9 */ /* 0x000fe20000000a00 */
[----:B------:R-:W-:Y:S01]  /*143e0*/  ULDC.64 UR14, c[0x0][0x5a8] ;  /* 0x00016a00000e7ab9 */ /* 0x000fe20000000a00 */
[----:B------:R-:W-:Y:S02]  /*143f0*/  UIMAD UR6, UR9, UR12, URZ ;  /* 0x0000000c090672a4 */ /* 0x000fe4000f8e023f */
[----:B------:R-:W-:Y:S01]  /*14400*/  IMAD.U32 R5, RZ, RZ, UR12 ;  /* 0x0000000cff057e24 */ /* 0x000fe2000f8e00ff */
[----:B------:R-:W-:Y:S01]  /*14410*/  ISETP.GE.AND P3, PT, R35, 0x1, PT ;  /* 0x000000012300780c */ /* 0x000fe20003f66270 */
[----:B------:R-:W-:Y:S01]  /*14420*/  BSSY B1, `(.L_x_37) ;  /* 0x000000f000017945 */ /* 0x000fe20003800000 */
[----:B------:R-:W-:Y:S02]  /*14430*/  UIMAD UR6, UR42, UR13, UR6 ;  /* 0x0000000d2a0672a4 */ /* 0x000fe4000f8e0206 */
[----:B------:R-:W-:Y:S01]  /*14440*/  IMAD.WIDE.U32 R32, R5, UR42, R32 ;  /* 0x0000002a05207c25 */ /* 0x000fe2000f8e0020 */
[----:B------:R-:W-:-:S03]  /*14450*/  ULDC.64 UR12, c[0x0][0x5b0] ;  /* 0x00016c00000c7ab9 */ /* 0x000fc60000000a00 */
[----:B------:R-:W-:Y:S02]  /*14460*/  IMAD.MOV.U32 R38, RZ, RZ, R32 ;  /* 0x000000ffff267224 */ /* 0x000fe400078e0020 */
[----:B------:R-:W-:Y:S02]  /*14470*/  VIADD R39, R33, UR6 ;  /* 0x0000000621277c36 */ /* 0x000fe40008000000 */
[----:B------:R-:W-:Y:S02]  /*14480*/  IMAD R5, R37, UR12, RZ ;  /* 0x0000000c25057c24 */ /* 0x000fe4000f8e02ff */
[----:B------:R-:W-:-:S04]  /*14490*/  IMAD.WIDE.U32 R32, R36, UR12, R38 ;  /* 0x0000000c24207c25 */ /* 0x000fc8000f8e0026 */
[----:B------:R-:W-:Y:S01]  /*144a0*/  IMAD R5, R36, UR13, R5 ;  /* 0x0000000d24057c24 */ /* 0x000fe2000f8e0205 */
[----:B------:R-:W-:-:S04]  /*144b0*/  IADD3 R32, P0, R32, UR14, RZ ;  /* 0x0000000e20207c10 */ /* 0x000fc8000ff1e0ff */
[--C-:B------:R-:W-:Y:S02]  /*144c0*/  IADD3.X R33, R33, UR15, R5.reuse, P0, !PT ;  /* 0x0000000f21217c10 */ /* 0x100fe400087fe405 */
[----:B------:R-:W-:Y:S02]  /*144d0*/  ISETP.LT.OR P0, PT, R34, 0x1, !P3 ;  /* 0x000000012200780c */ /* 0x000fe40005f01670 */
[----:B------:R-:W-:-:S11]  /*144e0*/  PRMT R5, RZ, 0x7610, R5 ;  /* 0x00007610ff057816 */ /* 0x000fd60000000005 */
[----:B------:R-:W-:Y:S05]  /*144f0*/  @P0 BRA `(.L_x_38) ;  /* 0x0000000000040947 */ /* 0x000fea0003800000 */
[----:B------:R0:W5:Y:S02]  /*14500*/  LDG.E.U8 R5, desc[UR48][R32.64] ;  /* 0x0000003020057981 */ /* 0x000164000c1e1100 */
.L_x_38:
[----:B------:R-:W-:Y:S05]  /*14510*/  BSYNC B1 ;  /* 0x0000000000017941 */ /* 0x000fea0003800000 */
.L_x_37:
[----:B-----5:R-:W-:Y:S01]  /*14520*/  LOP3.LUT R5, R5, 0xff, RZ, 0xc0, !PT ;  /* 0x000000ff05057812 */ /* 0x020fe200078ec0ff */
[----:B------:R-:W-:Y:S03]  /*14530*/  BSSY B1, `(.L_x_39) ;  /* 0x000000b000017945 */ /* 0x000fe60003800000 */
[----:B------:R-:W-:-:S05]  /*14540*/  F2FP.F16.E4M3.UNPACK_B R5, R5 ;  /* 0x00000005ff05723e */ /* 0x000fca00020006ff */
[----:B------:R-:W-:-:S05]  /*14550*/  HADD2.F32 R5, -RZ, R5.H0_H0 ;  /* 0x20000005ff057230 */ /* 0x000fca0000004100 */
[----:B------:R-:W-:-:S04]  /*14560*/  FMUL R5, R5, UR40 ;  /* 0x0000002805057c20 */ /* 0x000fc80008400000 */
[----:B------:R-:W-:-:S05]  /*14570*/  FFMA R4, R4, UR41, R5 ;  /* 0x0000002904047c23 */ /* 0x000fca0008000005 */
[----:B------:R-:W-:-:S05]  /*14580*/  F2FP.SATFINITE.E4M3.F32.PACK_AB_MERGE_C R4, RZ, R4, RZ ;  /* 0x00000004ff04723e */ /* 0x000fca00048070ff */
[----:B------:R1:W-:Y:S01]  /*14590*/  @!P0 STG.E.U8 desc[UR48][R24.64], R4 ;  /* 0x0000000418008986 */ /* 0x0003e2000c101130 */
[----:B------:R-:W-:Y:S02]  /*145a0*/  ISETP.LT.OR P0, PT, R34, 0x2, !P3 ;  /* 0x000000022200780c */ /* 0x000fe40005f01670 */
[----:B-1----:R-:W-:-:S11]  /*145b0*/  PRMT R4, RZ, 0x7610, R4 ;  /* 0x00007610ff047816 */ /* 0x002fd60000000004 */
[----:B------:R-:W-:Y:S05]  /*145c0*/  @P0 BRA `(.L_x_40) ;  /* 0x0000000000040947 */ /* 0x000fea0003800000 */
[----:B------:R1:W5:Y:S02]  /*145d0*/  LDG.E.U8 R4, desc[UR48][R32.64+0x1] ;  /* 0x0000013020047981 */ /* 0x000364000c1e1100 */
.L_x_40:
[----:B------:R-:W-:Y:S05]  /*145e0*/  BSYNC B1 ;  /* 0x0000000000017941 */ /* 0x000fea0003800000 */
.L_x_39:
[----:B-----5:R-:W-:Y:S01]  /*145f0*/  LOP3.LUT R4, R4, 0xff, RZ, 0xc0, !PT ;  /* 0x000000ff04047812 */ /* 0x020fe200078ec0ff */
[----:B------:R-:W-:Y:S01]  /*14600*/  BSSY B1, `(.L_x_41) ;  /* 0x0000013000017945 */ /* 0x000fe20003800000 */
[----:B------:R-:W-:Y:S02]  /*14610*/  ISETP.GE.AND P2, PT, R35, 0x9, PT ;  /* 0x000000092300780c */ /* 0x000fe40003f46270 */
[----:B------:R-:W-:-:S05]  /*14620*/  F2FP.F16.E4M3.UNPACK_B R4, R4 ;  /* 0x00000004ff04723e */ /* 0x000fca00020006ff */
[----:B------:R-:W-:-:S05]  /*14630*/  HADD2.F32 R4, -RZ, R4.H0_H0 ;  /* 0x20000004ff047230 */ /* 0x000fca0000004100 */
[----:B------:R-:W-:-:S04]  /*14640*/  FMUL R4, R4, UR40 ;  /* 0x0000002804047c20 */ /* 0x000fc80008400000 */
[----:B------:R-:W-:-:S05]  /*14650*/  FFMA R3, R3, UR41, R4 ;  /* 0x0000002903037c23 */ /* 0x000fca0008000004 */
[----:B------:R-:W-:-:S05]  /*14660*/  F2FP.SATFINITE.E4M3.F32.PACK_AB_MERGE_C R3, RZ, R3, RZ ;  /* 0x00000003ff03723e */ /* 0x000fca00048070ff */
[----:B------:R2:W-:Y:S01]  /*14670*/  @!P0 STG.E.U8 desc[UR48][R24.64+0x1], R3 ;  /* 0x0000010318008986 */ /* 0x0005e2000c101130 */
[----:B------:R-:W-:-:S05]  /*14680*/  IADD3 R4, P0, R36, 0x8, RZ ;  /* 0x0000000824047810 */ /* 0x000fca0007f1e0ff */
[----:B--2---:R-:W-:-:S04]  /*14690*/  IMAD.X R3, RZ, RZ, R37, P0 ;  /* 0x000000ffff037224 */ /* 0x004fc800000e0625 */
[----:B------:R-:W-:-:S04]  /*146a0*/  IMAD R3, R3, UR12, RZ ;  /* 0x0000000c03037c24 */ /* 0x000fc8000f8e02ff */
[C---:B------:R-:W-:Y:S02]  /*146b0*/  IMAD R3, R4.reuse, UR13, R3 ;  /* 0x0000000d04037c24 */ /* 0x040fe4000f8e0203 */
[----:B------:R-:W-:-:S03]  /*146c0*/  IMAD.WIDE.U32 R4, R4, UR12, R38 ;  /* 0x0000000c04047c25 */ /* 0x000fc6000f8e0026 */
[----:B------:R-:W-:-:S04]  /*146d0*/  IADD3 R4, P0, R4, UR14, RZ ;  /* 0x0000000e04047c10 */ /* 0x000fc8000ff1e0ff */
[--C-:B------:R-:W-:Y:S02]  /*146e0*/  IADD3.X R5, R5, UR15, R3.reuse, P0, !PT ;  /* 0x0000000f05057c10 */ /* 0x100fe400087fe403 */
[----:B------:R-:W-:Y:S02]  /*146f0*/  ISETP.LT.OR P0, PT, R34, 0x1, !P2 ;  /* 0x000000012200780c */ /* 0x000fe40005701670 */
[----:B------:R-:W-:-:S11]  /*14700*/  PRMT R3, RZ, 0x7610, R3 ;  /* 0x00007610ff037816 */ /* 0x000fd60000000003 */
[----:B------:R-:W-:Y:S05]  /*14710*/  @P0 BRA `(.L_x_42) ;  /* 0x0000000000040947 */ /* 0x000fea0003800000 */
[----:B------:R2:W5:Y:S02]  /*14720*/  LDG.E.U8 R3, desc[UR48][R4.64] ;  /* 0x0000003004037981 */ /* 0x000564000c1e1100 */
.L_x_42:
[----:B------:R-:W-:Y:S05]  /*14730*/  BSYNC B1 ;  /* 0x0000000000017941 */ /* 0x000fea0003800000 */
.L_x_41:
        /* <DEDUP_REMOVED lines=9> */
[----:B----4-:R-:W-:-:S11]  /*147d0*/  PRMT R2, RZ, 0x7610, R2 ;  /* 0x00007610ff027816 */ /* 0x010fd60000000002 */
[----:B------:R-:W-:Y:S05]  /*147e0*/  @P0 BRA `(.L_x_44) ;  /* 0x0000000000040947 */ /* 0x000fea0003800000 */
[----:B------:R4:W5:Y:S02]  /*147f0*/  LDG.E.U8 R2, desc[UR48][R4.64+0x1] ;  /* 0x0000013004027981 */ /* 0x000964000c1e1100 */
.L_x_44:
[----:B------:R-:W-:Y:S05]  /*14800*/  BSYNC B1 ;  /* 0x0000000000017941 */ /* 0x000fea0003800000 */
.L_x_43:
[----:B-----5:R-:W-:Y:S01]  /*14810*/  LOP3.LUT R2, R2, 0xff, RZ, 0xc0, !PT ;  /* 0x000000ff02027812 */ /* 0x020fe200078ec0ff */
[----:B------:R-:W-:Y:S01]  /*14820*/  BSSY B1, `(.L_x_45) ;  /* 0x000000b000017945 */ /* 0x000fe20003800000 */
[----:B------:R-:W-:Y:S02]  /*14830*/  ISETP.LT.OR P1, PT, R34, 0x9, !P3 ;  /* 0x000000092200780c */ /* 0x000fe40005f21670 */
[----:B------:R-:W-:-:S05]  /*14840*/  F2FP.F16.E4M3.UNPACK_B R2, R2 ;  /* 0x00000002ff02723e */ /* 0x000fca00020006ff */
[----:B------:R-:W-:-:S05]  /*14850*/  HADD2.F32 R2, -RZ, R2.H0_H0 ;  /* 0x20000002ff027230 */ /* 0x000fca0000004100 */
[----:B------:R-:W-:-:S04]  /*14860*/  FMUL R2, R2, UR40 ;  /* 0x0000002802027c20 */ /* 0x000fc80008400000 */
[----:B------:R-:W-:-:S05]  /*14870*/  FFMA R0, R0, UR41, R2 ;  /* 0x0000002900007c23 */ /* 0x000fca0008000002 */
[----:B------:R-:W-:-:S05]  /*14880*/  F2FP.SATFINITE.E4M3.F32.PACK_AB_MERGE_C R0, RZ, R0, RZ ;  /* 0x00000000ff00723e */ /* 0x000fca00048070ff */
[----:B------:R0:W-:Y:S02]  /*14890*/  @!P0 STG.E.U8 desc[UR48][R26.64+0x1], R0 ;  /* 0x000001001a008986 */ /* 0x0001e4000c101130 */
[----:B0-----:R-:W-:Y:S01]  /*148a0*/  PRMT R0, RZ, 0x7610, R0 ;  /* 0x00007610ff007816 */ /* 0x001fe20000000000 */
[----:B------:R-:W-:Y:S06]  /*148b0*/  @P1 BRA `(.L_x_46) ;  /* 0x0000000000041947 */ /* 0x000fec0003800000 */
[----:B------:R0:W5:Y:S02]  /*148c0*/  LDG.E.U8 R0, desc[UR48][R32.64+0x8] ;  /* 0x0000083020007981 */ /* 0x000164000c1e1100 */
.L_x_46:
[----:B------:R-:W-:Y:S05]  /*148d0*/  BSYNC B1 ;  /* 0x0000000000017941 */ /* 0x000fea0003800000 */
.L_x_45:
[----:B-----5:R-:W-:Y:S01]  /*148e0*/  LOP3.LUT R0, R0, 0xff, RZ, 0xc0, !PT ;  /* 0x000000ff00007812 */ /* 0x020fe200078ec0ff */
[----:B------:R-:W-:Y:S01]  /*148f0*/  BSSY B1, `(.L_x_47) ;  /* 0x000000b000017945 */ /* 0x000fe20003800000 */
[----:B------:R-:W-:Y:S02]  /*14900*/  ISETP.LT.OR P0, PT, R34, 0xa, !P3 ;  /* 0x0000000a2200780c */ /* 0x000fe40005f01670 */
[----:B------:R-:W-:-:S05]  /*14910*/  F2FP.F16.E4M3.UNPACK_B R0, R0 ;  /* 0x00000000ff00723e */ /* 0x000fca00020006ff */
[----:B------:R-:W-:-:S05]  /*14920*/  HADD2.F32 R0, -RZ, R0.H0_H0 ;  /* 0x20000000ff007230 */ /* 0x000fca0000004100 */
[----:B------:R-:W-:-:S04]  /*14930*/  FMUL R0, R0, UR40 ;  /* 0x0000002800007c20 */ /* 0x000fc80008400000 */
[--C-:B------:R-:W-:Y:S01]  /*14940*/  FFMA R6, R6, UR41, R0.reuse ;  /* 0x0000002906067c23 */ /* 0x100fe20008000000 */
[----:B------:R-:W-:-:S04]  /*14950*/  PRMT R0, RZ, 0x7610, R0 ;  /* 0x00007610ff007816 */ /* 0x000fc80000000000 */
[----:B------:R-:W-:-:S05]  /*14960*/  F2FP.SATFINITE.E4M3.F32.PACK_AB_MERGE_C R6, RZ, R6, RZ ;  /* 0x00000006ff06723e */ /* 0x000fca00048070ff */
[----:B------:R0:W-:Y:S01]  /*14970*/  @!P1 STG.E.U8 desc[UR48][R24.64+0x8], R6 ;  /* 0x0000080618009986 */ /* 0x0001e2000c101130 */
[----:B------:R-:W-:Y:S05]  /*14980*/  @P0 BRA `(.L_x_48) ;  /* 0x0000000000040947 */ /* 0x000fea0003800000 */
[----:B------:R0:W5:Y:S02]  /*14990*/  LDG.E.U8 R0, desc[UR48][R32.64+0x9] ;  /* 0x0000093020007981 */ /* 0x000164000c1e1100 */
.L_x_48:
[----:B------:R-:W-:Y:S05]  /*149a0*/  BSYNC B1 ;  /* 0x0000000000017941 */ /* 0x000fea0003800000 */
.L_x_47:
        /* <DEDUP_REMOVED lines=12> */
.L_x_50:
[----:B------:R-:W-:Y:S05]  /*14a70*/  BSYNC B1 ;  /* 0x0000000000017941 */ /* 0x000fea0003800000 */
.L_x_49:
        /* <DEDUP_REMOVED lines=12> */
.L_x_52:
[----:B------:R-:W-:Y:S05]  /*14b40*/  BSYNC B1 ;  /* 0x0000000000017941 */ /* 0x000fea0003800000 */
.L_x_51:
        /* <DEDUP_REMOVED lines=12> */
.L_x_54:
[----:B------:R-:W-:Y:S05]  /*14c10*/  BSYNC B1 ;  /* 0x0000000000017941 */ /* 0x000fea0003800000 */
.L_x_53:
        /* <DEDUP_REMOVED lines=12> */
.L_x_56:
[----:B------:R-:W-:Y:S05]  /*14ce0*/  BSYNC B1 ;  /* 0x0000000000017941 */ /* 0x000fea0003800000 */
.L_x_55:
        /* <DEDUP_REMOVED lines=12> */
.L_x_58:
[----:B------:R-:W-:Y:S05]  /*14db0*/  BSYNC B1 ;  /* 0x0000000000017941 */ /* 0x000fea0003800000 */
.L_x_57:
        /* <DEDUP_REMOVED lines=12> */
.L_x_60:
[----:B------:R-:W-:Y:S05]  /*14e80*/  BSYNC B1 ;  /* 0x0000000000017941 */ /* 0x000fea0003800000 */
.L_x_59:
        /* <DEDUP_REMOVED lines=12> */
.L_x_62:
[----:B------:R-:W-:Y:S05]  /*14f50*/  BSYNC B1 ;  /* 0x0000000000017941 */ /* 0x000fea0003800000 */
.L_x_61:
        /* <DEDUP_REMOVED lines=12> */
.L_x_64:
[----:B------:R-:W-:Y:S05]  /*15020*/  BSYNC B1 ;  /* 0x0000000000017941 */ /* 0x000fea0003800000 */
.L_x_63:
        /* <DEDUP_REMOVED lines=12> */
.L_x_66:
[----:B------:R-:W-:Y:S05]  /*150f0*/  BSYNC B1 ;  /* 0x0000000000017941 */ /* 0x000fea0003800000 */
.L_x_65:
[----:B-----5:R-:W-:Y:S01]  /*15100*/  LOP3.LUT R0, R0, 0xff, RZ, 0xc0, !PT ;  /* 0x000000ff00007812 */ /* 0x020fe200078ec0ff */
[----:B------:R-:W-:Y:S01]  /*15110*/  BSSY B1, `(.L_x_67) ;  /* 0x000000f000017945 */ /* 0x000fe20003800000 */
[----:B------:R-:W-:Y:S02]  /*15120*/  IADD3 R2, P0, R36, 0x80, RZ ;  /* 0x0000008024027810 */ /* 0x000fe40007f1e0ff */
[----:B------:R-:W-:-:S05]  /*15130*/  F2FP.F16.E4M3.UNPACK_B R0, R0 ;  /* 0x00000000ff00723e */ /* 0x000fca00020006ff */
[----:B------:R-:W-:-:S05]  /*15140*/  HADD2.F32 R0, -RZ, R0.H0_H0 ;  /* 0x20000000ff007230 */ /* 0x000fca0000004100 */
[----:B------:R-:W-:-:S04]  /*15150*/  FMUL R0, R0, UR40 ;  /* 0x0000002800007c20 */ /* 0x000fc80008400000 */
[----:B------:R-:W-:Y:S01]  /*15160*/  FFMA R16, R16, UR41, R0 ;  /* 0x0000002910107c23 */ /* 0x000fe20008000000 */
[----:B------:R-:W-:Y:S02]  /*15170*/  IADD3.X R0, RZ, R37, RZ, P0, !PT ;  /* 0x00000025ff007210 */ /* 0x000fe400007fe4ff */
[----:B------:R-:W-:Y:S02]  /*15180*/  ISETP.LT.OR P0, PT, R34, 0x1a, !P2 ;  /* 0x0000001a2200780c */ /* 0x000fe40005701670 */
[----:B------:R-:W-:Y:S01]  /*15190*/  F2FP.SATFINITE.E4M3.F32.PACK_AB_MERGE_C R16, RZ, R16, RZ ;  /* 0x00000010ff10723e */ /* 0x000fe200048070ff */
[----:B------:R-:W-:-:S04]  /*151a0*/  IMAD R0, R0, UR12, RZ ;  /* 0x0000000c00007c24 */ /* 0x000fc8000f8e02ff */
[----:B------:R1:W-:Y:S01]  /*151b0*/  @!P1 STG.E.U8 desc[UR48][R26.64+0x18], R16 ;  /* 0x000018101a009986 */ /* 0x0003e2000c101130 */
[--C-:B0-----:R-:W-:Y:S01]  /*151c0*/  IMAD R6, R2, UR13, R0.reuse ;  /* 0x0000000d02067c24 */ /* 0x101fe2000f8e0200 */
[----:B------:R-:W-:-:S04]  /*151d0*/  PRMT R0, RZ, 0x7610, R0 ;  /* 0x00007610ff007816 */ /* 0x000fc80000000000 */
[----:B------:R-:W-:Y:S05]  /*151e0*/  @P0 BRA `(.L_x_68) ;  /* 0x0000000000040947 */ /* 0x000fea0003800000 */
[----:B------:R0:W5:Y:S02]  /*151f0*/  LDG.E.U8 R0, desc[UR48][R4.64+0x19] ;  /* 0x0000193004007981 */ /* 0x000164000c1e1100 */
.L_x_68:
[----:B------:R-:W-:Y:S05]  /*15200*/  BSYNC B1 ;  /* 0x0000000000017941 */ /* 0x000fea0003800000 */
.L_x_67:
[----:B-----5:R-:W-:Y:S01]  /*15210*/  LOP3.LUT R0, R0, 0xff, RZ, 0xc0, !PT ;  /* 0x000000ff00007812 */ /* 0x020fe200078ec0ff */
[----:B------:R-:W-:Y:S01]  /*15220*/  IMAD.WIDE.U32 R2, R2, UR12, R38 ;  /* 0x0000000c02027c25 */ /* 0x000fe2000f8e0026 */
[----:B------:R-:W-:Y:S02]  /*15230*/  BSSY B1, `(.L_x_69) ;  /* 0x000000e000017945 */ /* 0x000fe40003800000 */
[----:B------:R-:W-:Y:S02]  /*15240*/  F2FP.F16.E4M3.UNPACK_B R0, R0 ;  /* 0x00000000ff00723e */ /* 0x000fe400020006ff */
[----:B------:R-:W-:-:S03]  /*15250*/  IADD3 R2, P1, R2, UR14, RZ ;  /* 0x0000000e02027c10 */ /* 0x000fc6000ff3e0ff */
[----:B------:R-:W-:Y:S01]  /*15260*/  HADD2.F32 R0, -RZ, R0.H0_H0 ;  /* 0x20000000ff007230 */ /* 0x000fe20000004100 */
[----:B------:R-:W-:Y:S02]  /*15270*/  IADD3.X R3, R3, UR15, R6, P1, !PT ;  /* 0x0000000f03037c10 */ /* 0x000fe40008ffe406 */
[----:B------:R-:W-:Y:S02]  /*15280*/  ISETP.GE.AND P1, PT, R35, 0x81, PT ;  /* 0x000000812300780c */ /* 0x000fe40003f26270 */
[----:B------:R-:W-:Y:S02]  /*15290*/  FMUL R0, R0, UR40 ;  /* 0x0000002800007c20 */ /* 0x000fe40008400000 */
[----:B------:R-:W-:Y:S02]  /*152a0*/  ISETP.LT.OR P6, PT, R34, 0x1, !P1 ;  /* 0x000000012200780c */ /* 0x000fe40004fc1670 */
[--C-:B------:R-:W-:Y:S01]  /*152b0*/  FFMA R17, R17, UR41, R0.reuse ;  /* 0x0000002911117c23 */ /* 0x100fe20008000000 */
[----:B------:R-:W-:-:S04]  /*152c0*/  PRMT R0, RZ, 0x7610, R0 ;  /* 0x00007610ff007816 */ /* 0x000fc80000000000 */
[----:B------:R-:W-:-:S05]  /*152d0*/  F2FP.SATFINITE.E4M3.F32.PACK_AB_MERGE_C R17, RZ, R17, RZ ;  /* 0x00000011ff11723e */ /* 0x000fca00048070ff */
[----:B------:R0:W-:Y:S01]  /*152e0*/  @!P0 STG.E.U8 desc[UR48][R26.64+0x19], R17 ;  /* 0x000019111a008986 */ /* 0x0001e2000c101130 */
[----:B------:R-:W-:Y:S05]  /*152f0*/  @P6 BRA `(.L_x_70) ;  /* 0x0000000000046947 */ /* 0x000fea0003800000 */
[----:B------:R0:W5:Y:S02]  /*15300*/  LDG.E.U8 R0, desc[UR48][R2.64] ;  /* 0x0000003002007981 */ /* 0x000164000c1e1100 */
.L_x_70:
[----:B------:R-:W-:Y:S05]  /*15310*/  BSYNC B1 ;  /* 0x0000000000017941 */ /* 0x000fea0003800000 */
.L_x_69:
        /* <DEDUP_REMOVED lines=12> */
.L_x_72:
[----:B------:R-:W-:Y:S05]  /*153e0*/  BSYNC B1 ;  /* 0x0000000000017941 */ /* 0x000fea0003800000 */
.L_x_71:
[----:B-----5:R-:W-:Y:S01]  /*153f0*/  LOP3.LUT R6, R0, 0xff, RZ, 0xc0, !PT ;  /* 0x000000ff00067812 */ /* 0x020fe200078ec0ff */
[----:B------:R-:W-:Y:S01]  /*15400*/  BSSY B1, `(.L_x_73) ;  /* 0x0000013000017945 */ /* 0x000fe20003800000 */
[----:B------:R-:W-:Y:S02]  /*15410*/  IADD3 R0, P0, R36, 0x88, RZ ;  /* 0x0000008824007810 */ /* 0x000fe40007f1e0ff */
[----:B------:R-:W-:-:S03]  /*15420*/  F2FP.F16.E4M3.UNPACK_B R6, R6 ;  /* 0x00000006ff06723e */ /* 0x000fc600020006ff */
[----:B------:R-:W-:Y:S02]  /*15430*/  IMAD.X R36, RZ, RZ, R37, P0 ;  /* 0x000000ffff247224 */ /* 0x000fe400000e0625 */
[----:B------:R-:W-:Y:S02]  /*15440*/  HADD2.F32 R6, -RZ, R6.H0_H0 ;  /* 0x20000006ff067230 */ /* 0x000fe40000004100 */
[----:B------:R-:W-:Y:S02]  /*15450*/  IMAD R36, R36, UR12, RZ ;  /* 0x0000000c24247c24 */ /* 0x000fe4000f8e02ff */
[----:B------:R-:W-:-:S04]  /*15460*/  IMAD.WIDE.U32 R38, R0, UR12, R38 ;  /* 0x0000000c00267c25 */ /* 0x000fc8000f8e0026 */
[----:B------:R-:W-:Y:S01]  /*15470*/  FMUL R6, R6, UR40 ;  /* 0x0000002806067c20 */ /* 0x000fe20008400000 */
[----:B------:R-:W-:-:S03]  /*15480*/  IMAD R0, R0, UR13, R36 ;  /* 0x0000000d00007c24 */ /* 0x000fc6000f8e0224 */
[----:B------:R-:W-:Y:S01]  /*15490*/  FFMA R19, R19, UR41, R6 ;  /* 0x0000002913137c23 */ /* 0x000fe20008000006 */
[----:B------:R-:W-:-:S04]  /*154a0*/  IADD3 R6, P0, R38, UR14, RZ ;  /* 0x0000000e26067c10 */ /* 0x000fc8000ff1e0ff */
[----:B------:R-:W-:Y:S02]  /*154b0*/  F2FP.SATFINITE.E4M3.F32.PACK_AB_MERGE_C R19, RZ, R19, RZ ;  /* 0x00000013ff13723e */ /* 0x000fe400048070ff */
[--C-:B------:R-:W-:Y:S02]  /*154c0*/  IADD3.X R7, R39, UR15, R0.reuse, P0, !PT ;  /* 0x0000000f27077c10 */ /* 0x100fe400087fe400 */
[----:B------:R-:W-:Y:S01]  /*154d0*/  ISETP.GE.AND P0, PT, R35, 0x89, PT ;  /* 0x000000892300780c */ /* 0x000fe20003f06270 */
[----:B------:R0:W-:Y:S01]  /*154e0*/  @!P5 STG.E.U8 desc[UR48][R30.64+0x1], R19 ;  /* 0x000001131e00d986 */ /* 0x0001e2000c101130 */
[----:B------:R-:W-:Y:S02]  /*154f0*/  PRMT R0, RZ, 0x7610, R0 ;  /* 0x00007610ff007816 */ /* 0x000fe40000000000 */
[----:B------:R-:W-:-:S13]  /*15500*/  ISETP.LT.OR P5, PT, R34, 0x1, !P0 ;  /* 0x000000012200780c */ /* 0x000fda00047a1670 */
[----:B0-----:R-:W-:Y:S05]  /*15510*/  @P5 BRA `(.L_x_74) ;  /* 0x0000000000045947 */ /* 0x001fea0003800000 */
[----:B------:R0:W5:Y:S02]  /*15520*/  LDG.E.U8 R0, desc[UR48][R6.64] ;  /* 0x0000003006007981 */ /* 0x000164000c1e1100 */
.L_x_74:
[----:B------:R-:W-:Y:S05]  /*15530*/  BSYNC B1 ;  /* 0x0000000000017941 */ /* 0x000fea0003800000 */
.L_x_73:
[----:B-----5:R-:W-:Y:S01]  /*15540*/  LOP3.LUT R0, R0, 0xff, RZ, 0xc0, !PT ;  /* 0x000000ff00007812 */ /* 0x020fe200078ec0ff */
[----:B------:R-:W-:Y:S01]  /*15550*/  BSSY B1, `(.L_x_75) ;  /* 0x000000b000017945 */ /* 0x000fe20003800000 */
[----:B------:R-:W-:Y:S02]  /*15560*/  ISETP.LT.OR P6, PT, R34, 0x2, !P0 ;  /* 0x000000022200780c */ /* 0x000fe400047c1670 */
[----:B------:R-:W-:-:S05]  /*15570*/  F2FP.F16.E4M3.UNPACK_B R0, R0 ;  /* 0x00000000ff00723e */ /* 0x000fca00020006ff */
[----:B------:R-:W-:-:S05]  /*15580*/  HADD2.F32 R0, -RZ, R0.H0_H0 ;  /* 0x20000000ff007230 */ /* 0x000fca0000004100 */
[----:B------:R-:W-:-:S04]  /*15590*/  FMUL R0, R0, UR40 ;  /* 0x0000002800007c20 */ /* 0x000fc80008400000 */
[----:B------:R-:W-:-:S05]  /*155a0*/  FFMA R0, R20, UR41, R0 ;  /* 0x0000002914007c23 */ /* 0x000fca0008000000 */
[----:B------:R-:W-:Y:S02]  /*155b0*/  F2FP.SATFINITE.E4M3.F32.PACK_AB_MERGE_C R9, RZ, R0, RZ ;  /* 0x00000000ff09723e */ /* 0x000fe400048070ff */
[----:B------:R-:W-:-:S03]  /*155c0*/  PRMT R0, RZ, 0x7610, R0 ;  /* 0x00007610ff007816 */ /* 0x000fc60000000000 */
[----:B------:R0:W-:Y:S01]  /*155d0*/  @!P5 STG.E.U8 desc[UR48][R28.64], R9 ;  /* 0x000000091c00d986 */ /* 0x0001e2000c101130 */
[----:B------:R-:W-:Y:S05]  /*155e0*/  @P6 BRA `(.L_x_76) ;  /* 0x0000000000046947 */ /* 0x000fea0003800000 */
[----:B------:R0:W5:Y:S02]  /*155f0*/  LDG.E.U8 R0, desc[UR48][R6.64+0x1] ;  /* 0x0000013006007981 */ /* 0x000164000c1e1100 */
.L_x_76:
[----:B------:R-:W-:Y:S05]  /*15600*/  BSYNC B1 ;  /* 0x0000000000017941 */ /* 0x000fea0003800000 */
.L_x_75:
[----:B-----5:R-:W-:Y:S01]  /*15610*/  LOP3.LUT R0, R0, 0xff, RZ, 0xc0, !PT ;  /* 0x000000ff00007812 */ /* 0x020fe200078ec0ff */
[----:B------:R-:W-:Y:S01]  /*15620*/  BSSY B1, `(.L_x_77) ;  /* 0x000000b000017945 */ /* 0x000fe20003800000 */
[----:B------:R-:W-:Y:S02]  /*15630*/  ISETP.LT.OR P5, PT, R34, 0x9, !P1 ;  /* 0x000000092200780c */ /* 0x000fe40004fa1670 */
[----:B------:R-:W-:-:S05]  /*15640*/  F2FP.F16.E4M3.UNPACK_B R0, R0 ;  /* 0x00000000ff00723e */ /* 0x000fca00020006ff */
[----:B------:R-:W-:-:S05]  /*15650*/  HADD2.F32 R0, -RZ, R0.H0_H0 ;  /* 0x20000000ff007230 */ /* 0x000fca0000004100 */
[----:B------:R-:W-:-:S04]  /*15660*/  FMUL R0, R0, UR40 ;  /* 0x0000002800007c20 */ /* 0x000fc80008400000 */
[----:B------:R-:W-:-:S05]  /*15670*/  FFMA R0, R21, UR41, R0 ;  /* 0x0000002915007c23 */ /* 0x000fca0008000000 */
[----:B0-----:R-:W-:Y:S02]  /*15680*/  F2FP.SATFINITE.E4M3.F32.PACK_AB_MERGE_C R9, RZ, R0, RZ ;  /* 0x00000000ff09723e */ /* 0x001fe400048070ff */
[----:B------:R-:W-:-:S03]  /*15690*/  PRMT R0, RZ, 0x7610, R0 ;  /* 0x00007610ff007816 */ /* 0x000fc60000000000 */
[----:B------:R0:W-:Y:S01]  /*156a0*/  @!P6 STG.E.U8 desc[UR48][R28.64+0x1], R9 ;  /* 0x000001091c00e986 */ /* 0x0001e2000c101130 */
[----:B------:R-:W-:Y:S05]  /*156b0*/  @P5 BRA `(.L_x_78) ;  /* 0x0000000000045947 */ /* 0x000fea0003800000 */
[----:B------:R0:W5:Y:S02]  /*156c0*/  LDG.E.U8 R0, desc[UR48][R2.64+0x8] ;  /* 0x0000083002007981 */ /* 0x000164000c1e1100 */
.L_x_78:
[----:B------:R-:W-:Y:S05]  /*156d0*/  BSYNC B1 ;  /* 0x0000000000017941 */ /* 0x000fea0003800000 */
.L_x_77:
[----:B-----5:R-:W-:Y:S01]  /*156e0*/  LOP3.LUT R0, R0, 0xff, RZ, 0xc0, !PT ;  /* 0x000000ff00007812 */ /* 0x020fe200078ec0ff */
[----:B------:R-:W-:Y:S01]  /*156f0*/  BSSY B1, `(.L_x_79) ;  /* 0x000000b000017945 */ /* 0x000fe20003800000 */
[----:B------:R-:W-:Y:S02]  /*15700*/  ISETP.LT.OR P6, PT, R34, 0xa, !P1 ;  /* 0x0000000a2200780c */ /* 0x000fe40004fc1670 */
[----:B------:R-:W-:-:S05]  /*15710*/  F2FP.F16.E4M3.UNPACK_B R0, R0 ;  /* 0x00000000ff00723e */ /* 0x000fca00020006ff */
[----:B------:R-:W-:-:S05]  /*15720*/  HADD2.F32 R0, -RZ, R0.H0_H0 ;  /* 0x20000000ff007230 */ /* 0x000fca0000004100 */
[----:B0-----:R-:W-:Y:S01]  /*15730*/  FMUL R9, R0, UR40 ;  /* 0x0000002800097c20 */ /* 0x001fe20008400000 */
[----:B------:R-:W-:-:S03]  /*15740*/  PRMT R0, RZ, 0x7610, R0 ;  /* 0x00007610ff007816 */ /* 0x000fc60000000000 */
[----:B------:R-:W-:-:S05]  /*15750*/  FFMA R9, R22, UR41, R9 ;  /* 0x0000002916097c23 */ /* 0x000fca0008000009 */
[----:B------:R-:W-:-:S05]  /*15760*/  F2FP.SATFINITE.E4M3.F32.PACK_AB_MERGE_C R9, RZ, R9, RZ ;  /* 0x00000009ff09723e */ /* 0x000fca00048070ff */
[----:B------:R0:W-:Y:S01]  /*15770*/  @!P5 STG.E.U8 desc[UR48][R30.64+0x8], R9 ;  /* 0x000008091e00d986 */ /* 0x0001e2000c101130 */
[----:B------:R-:W-:Y:S05]  /*15780*/  @P6 BRA `(.L_x_80) ;  /* 0x0000000000046947 */ /* 0x000fea0003800000 */
[----:B------:R0:W5:Y:S02]  /*15790*/  LDG.E.U8 R0, desc[UR48][R2.64+0x9] ;  /* 0x0000093002007981 */ /* 0x000164000c1e1100 */
.L_x_80:
[----:B------:R-:W-:Y:S05]  /*157a0*/  BSYNC B1 ;  /* 0x0000000000017941 */ /* 0x000fea0003800000 */
.L_x_79:
        /* <DEDUP_REMOVED lines=12> */
.L_x_82:
[----:B------:R-:W-:Y:S05]  /*15870*/  BSYNC B1 ;  /* 0x0000000000017941 */ /* 0x000fea0003800000 */
.L_x_81:
        /* <DEDUP_REMOVED lines=12> */
.L_x_84:
[----:B------:R-:W-:Y:S05]  /*15940*/  BSYNC B1 ;  /* 0x0000000000017941 */ /* 0x000fea0003800000 */
.L_x_83:
        /* <DEDUP_REMOVED lines=12> */
.L_x_86:
[----:B------:R-:W-:Y:S05]  /*15a10*/  BSYNC B1 ;  /* 0x0000000000017941 */ /* 0x000fea0003800000 */
.L_x_85:
        /* <DEDUP_REMOVED lines=12> */
.L_x_88:
[----:B------:R-:W-:Y:S05]  /*15ae0*/  BSYNC B1 ;  /* 0x0000000000017941 */ /* 0x000fea0003800000 */
.L_x_87:
        /* <DEDUP_REMOVED lines=12> */
.L_x_90:
[----:B------:R-:W-:Y:S05]  /*15bb0*/  BSYNC B1 ;  /* 0x0000000000017941 */ /* 0x000fea0003800000 */
.L_x_89:
        /* <DEDUP_REMOVED lines=12> */
.L_x_92:
[----:B------:R-:W-:Y:S05]  /*15c80*/  BSYNC B1 ;  /* 0x0000000000017941 */ /* 0x000fea0003800000 */
.L_x_91:
        /* <DEDUP_REMOVED lines=12> */
.L_x_94:
[----:B------:R-:W-:Y:S05]  /*15d50*/  BSYNC B1 ;  /* 0x0000000000017941 */ /* 0x000fea0003800000 */
.L_x_93:
        /* <DEDUP_REMOVED lines=12> */
.L_x_96:
[----:B------:R-:W-:Y:S05]  /*15e20*/  BSYNC B1 ;  /* 0x0000000000017941 */ /* 0x000fea0003800000 */
.L_x_95:
        /* <DEDUP_REMOVED lines=12> */
.L_x_98:
[----:B------:R-:W-:Y:S05]  /*15ef0*/  BSYNC B1 ;  /* 0x0000000000017941 */ /* 0x000fea0003800000 */
.L_x_97:
        /* <DEDUP_REMOVED lines=12> */
.L_x_100:
[----:B------:R-:W-:Y:S05]  /*15fc0*/  BSYNC B1 ;  /* 0x0000000000017941 */ /* 0x000fea0003800000 */
.L_x_99:
        /* <DEDUP_REMOVED lines=12> */
.L_x_102:
[----:B------:R-:W-:Y:S05]  /*16090*/  BSYNC B1 ;  /* 0x0000000000017941 */ /* 0x000fea0003800000 */
.L_x_101:
        /* <DEDUP_REMOVED lines=12> */
.L_x_104:
[----:B------:R-:W-:Y:S05]  /*16160*/  BSYNC B1 ;  /* 0x0000000000017941 */ /* 0x000fea0003800000 */
.L_x_103:
        /* <DEDUP_REMOVED lines=12> */
.L_x_106:
[----:B------:R-:W-:Y:S05]  /*16230*/  BSYNC B1 ;  /* 0x0000000000017941 */ /* 0x000fea0003800000 */
.L_x_105:
        /* <DEDUP_REMOVED lines=12> */
.L_x_108:
[----:B------:R-:W-:Y:S05]  /*16300*/  BSYNC B1 ;  /* 0x0000000000017941 */ /* 0x000fea0003800000 */
.L_x_107:
        /* <DEDUP_REMOVED lines=12> */
.L_x_110:
[----:B------:R-:W-:Y:S05]  /*163d0*/  BSYNC B1 ;  /* 0x0000000000017941 */ /* 0x000fea0003800000 */
.L_x_109:
[----:B------:R-:W2:Y:S01]  /*163e0*/  LDL.LU R8, [R1+0x80] ;  /* 0x0000800001087983 */ /* 0x000ea20000300800 */
[----:B-----5:R-:W-:Y:S01]  /*163f0*/  LOP3.LUT R0, R0, 0xff, RZ, 0xc0, !PT ;  /* 0x000000ff00007812 */ /* 0x020fe200078ec0ff */
[----:B------:R-:W-:Y:S01]  /*16400*/  BSSY B1, `(.L_x_111) ;  /* 0x000000b000017945 */ /* 0x000fe20003800000 */
[----:B------:R-:W-:Y:S02]  /*16410*/  ISETP.LT.OR P6, PT, R34, 0x2a, !P3 ;  /* 0x0000002a2200780c */ /* 0x000fe40005fc1670 */
[----:B------:R-:W-:-:S05]  /*16420*/  F2FP.F16.E4M3.UNPACK_B R0, R0 ;  /* 0x00000000ff00723e */ /* 0x000fca00020006ff */
[----:B------:R-:W-:-:S05]  /*16430*/  HADD2.F32 R0, -RZ, R0.H0_H0 ;  /* 0x20000000ff007230 */ /* 0x000fca0000004100 */
[----:B------:R-:W-:-:S04]  /*16440*/  FMUL R0, R0, UR40 ;  /* 0x0000002800007c20 */ /* 0x000fc80008400000 */
[----:B--2---:R-:W-:-:S05]  /*16450*/  FFMA R0, R8, UR41, R0 ;  /* 0x0000002908007c23 */ /* 0x004fca0008000000 */
[----:B0-----:R-:W-:Y:S02]  /*16460*/  F2FP.SATFINITE.E4M3.F32.PACK_AB_MERGE_C R9, RZ, R0, RZ ;  /* 0x00000000ff09723e */ /* 0x001fe400048070ff */
[----:B------:R-:W-:-:S03]  /*16470*/  PRMT R0, RZ, 0x7610, R0 ;  /* 0x00007610ff007816 */ /* 0x000fc60000000000 */
[----:B------:R0:W-:Y:S01]  /*16480*/  @!P5 STG.E.U8 desc[UR48][R24.64+0x28], R9 ;  /* 0x000028091800d986 */ /* 0x0001e2000c101130 */
[----:B------:R-:W-:Y:S05]  /*16490*/  @P6 BRA `(.L_x_112) ;  /* 0x0000000000046947 */ /* 0x000fea0003800000 */
[----:B------:R2:W5:Y:S02]  /*164a0*/  LDG.E.U8 R0, desc[UR48][R32.64+0x29] ;  /* 0x0000293020007981 */ /* 0x000564000c1e1100 */
.L_x_112:
[----:B------:R-:W-:Y:S05]  /*164b0*/  BSYNC B1 ;  /* 0x0000000000017941 */ /* 0x000fea0003800000 */
.L_x_111:
[----:B------:R-:W3:Y:S01]  /*164c0*/  LDL.LU R8, [R1+0x84] ;  /* 0x0000840001087983 */ /* 0x000ee20000300800 */
[----:B-----5:R-:W-:Y:S01]  /*164d0*/  LOP3.LUT R0, R0, 0xff, RZ, 0xc0, !PT ;  /* 0x000000ff00007812 */ /* 0x020fe200078ec0ff */
[----:B------:R-:W-:Y:S01]  /*164e0*/  BSSY B1, `(.L_x_113) ;  /* 0x000000b000017945 */ /* 0x000fe20003800000 */
[----:B------:R-:W-:Y:S02]  /*164f0*/  ISETP.LT.OR P5, PT, R34, 0x29, !P2 ;  /* 0x000000292200780c */ /* 0x000fe400057a1670 */
[----:B------:R-:W-:-:S05]  /*16500*/  F2FP.F16.E4M3.UNPACK_B R0, R0 ;  /* 0x00000000ff00723e */ /* 0x000fca00020006ff */
[----:B------:R-:W-:-:S05]  /*16510*/  HADD2.F32 R0, -RZ, R0.H0_H0 ;  /* 0x20000000ff007230 */ /* 0x000fca0000004100 */
[----:B------:R-:W-:-:S04]  /*16520*/  FMUL R0, R0, UR40 ;  /* 0x0000002800007c20 */ /* 0x000fc80008400000 */
[----:B---3--:R-:W-:-:S05]  /*16530*/  FFMA R0, R8, UR41, R0 ;  /* 0x0000002908007c23 */ /* 0x008fca0008000000 */
[----:B0-----:R-:W-:Y:S02]  /*16540*/  F2FP.SATFINITE.E4M3.F32.PACK_AB_MERGE_C R9, RZ, R0, RZ ;  /* 0x00000000ff09723e */ /* 0x001fe400048070ff */
[----:B------:R-:W-:-:S03]  /*16550*/  PRMT R0, RZ, 0x7610, R0 ;  /* 0x00007610ff007816 */ /* 0x000fc60000000000 */
[----:B------:R0:W-:Y:S01]  /*16560*/  @!P6 STG.E.U8 desc[UR48][R24.64+0x29], R9 ;  /* 0x000029091800e986 */ /* 0x0001e2000c101130 */
[----:B------:R-:W-:Y:S05]  /*16570*/  @P5 BRA `(.L_x_114) ;  /* 0x0000000000045947 */ /* 0x000fea0003800000 */
[----:B------:R3:W5:Y:S02]  /*16580*/  LDG.E.U8 R0, desc[UR48][R4.64+0x28] ;  /* 0x0000283004007981 */ /* 0x000764000c1e1100 */
.L_x_114:
[----:B------:R-:W-:Y:S05]  /*16590*/  BSYNC B1 ;  /* 0x0000000000017941 */ /* 0x000fea0003800000 */
.L_x_113:
        /* <DEDUP_REMOVED lines=13> */
.L_x_116:
[----:B------:R-:W-:Y:S05]  /*16670*/  BSYNC B1 ;  /* 0x0000000000017941 */ /* 0x000fea0003800000 */
.L_x_115:
        /* <DEDUP_REMOVED lines=13> */
.L_x_118:
[----:B------:R-:W-:Y:S05]  /*16750*/  BSYNC B1 ;  /* 0x0000000000017941 */ /* 0x000fea0003800000 */
.L_x_117:
        /* <DEDUP_REMOVED lines=13> */
.L_x_120:
[----:B------:R-:W-:Y:S05]  /*16830*/  BSYNC B1 ;  /* 0x0000000000017941 */ /* 0x000fea0003800000 */
.L_x_119:
        /* <DEDUP_REMOVED lines=13> */
.L_x_122:
[----:B------:R-:W-:Y:S05]  /*16910*/  BSYNC B1 ;  /* 0x0000000000017941 */ /* 0x000fea0003800000 */
.L_x_121:
        /* <DEDUP_REMOVED lines=13> */
.L_x_124:
[----:B------:R-:W-:Y:S05]  /*169f0*/  BSYNC B1 ;  /* 0x0000000000017941 */ /* 0x000fea0003800000 */
.L_x_123:
        /* <DEDUP_REMOVED lines=13> */
.L_x_126:
[----:B------:R-:W-:Y:S05]  /*16ad0*/  BSYNC B1 ;  /* 0x0000000000017941 */ /* 0x000fea0003800000 */
.L_x_125:
        /* <DEDUP_REMOVED lines=13> */
.L_x_128:
[----:B------:R-:W-:Y:S05]  /*16bb0*/  BSYNC B1 ;  /* 0x0000000000017941 */ /* 0x000fea0003800000 */
.L_x_127:
        /* <DEDUP_REMOVED lines=13> */
.L_x_130:
[----:B------:R-:W-:Y:S05]  /*16c90*/  BSYNC B1 ;  /* 0x0000000000017941 */ /* 0x000fea0003800000 */
.L_x_129:
        /* <DEDUP_REMOVED lines=13> */
.L_x_132:
[----:B------:R-:W-:Y:S05]  /*16d70*/  BSYNC B1 ;  /* 0x0000000000017941 */ /* 0x000fea0003800000 */
.L_x_131:
        /* <DEDUP_REMOVED lines=13> */
.L_x_134:
[----:B------:R-:W-:Y:S05]  /*16e50*/  BSYNC B1 ;  /* 0x0000000000017941 */ /* 0x000fea0003800000 */
.L_x_133:
        /* <DEDUP_REMOVED lines=13> */
.L_x_136:
[----:B------:R-:W-:Y:S05]  /*16f30*/  BSYNC B1 ;  /* 0x0000000000017941 */ /* 0x000fea0003800000 */
.L_x_135:
        /* <DEDUP_REMOVED lines=13> */
.L_x_138:
[----:B------:R-:W-:Y:S05]  /*17010*/  BSYNC B1 ;  /* 0x0000000000017941 */ /* 0x000fea0003800000 */
.L_x_137:
        /* <DEDUP_REMOVED lines=13> */
.L_x_140:
[----:B------:R-:W-:Y:S05]  /*170f0*/  BSYNC B1 ;  /* 0x0000000000017941 */ /* 0x000fea0003800000 */
.L_x_139:
        /* <DEDUP_REMOVED lines=13> */
.L_x_142:
[----:B------:R-:W-:Y:S05]  /*171d0*/  BSYNC B1 ;  /* 0x0000000000017941 */ /* 0x000fea0003800000 */
.L_x_141:
        /* <DEDUP_REMOVED lines=13> */
.L_x_144:
[----:B------:R-:W-:Y:S05]  /*172b0*/  BSYNC B1 ;  /* 0x0000000000017941 */ /* 0x000fea0003800000 */
.L_x_143:
        /* <DEDUP_REMOVED lines=13> */
.L_x_146:
[----:B------:R-:W-:Y:S05]  /*17390*/  BSYNC B1 ;  /* 0x0000000000017941 */ /* 0x000fea0003800000 */
.L_x_145:
        /* <DEDUP_REMOVED lines=13> */
.L_x_148:
[----:B------:R-:W-:Y:S05]  /*17470*/  BSYNC B1 ;  /* 0x0000000000017941 */ /* 0x000fea0003800000 */
.L_x_147:
        /* <DEDUP_REMOVED lines=13> */
.L_x_150:
[----:B------:R-:W-:Y:S05]  /*17550*/  BSYNC B1 ;  /* 0x0000000000017941 */ /* 0x000fea0003800000 */
.L_x_149:
        /* <DEDUP_REMOVED lines=13> */
.L_x_152:
[----:B------:R-:W-:Y:S05]  /*17630*/  BSYNC B1 ;  /* 0x0000000000017941 */ /* 0x000fea0003800000 */
.L_x_151:
        /* <DEDUP_REMOVED lines=13> */
.L_x_154:
[----:B------:R-:W-:Y:S05]  /*17710*/  BSYNC B1 ;  /* 0x0000000000017941 */ /* 0x000fea0003800000 */
.L_x_153:
        /* <DEDUP_REMOVED lines=13> */
.L_x_156:
[----:B------:R-:W-:Y:S05]  /*177f0*/  BSYNC B1 ;  /* 0x0000000000017941 */ /* 0x000fea0003800000 */
.L_x_155:
        /* <DEDUP_REMOVED lines=13> */
.L_x_158:
[----:B------:R-:W-:Y:S05]  /*178d0*/  BSYNC B1 ;  /* 0x0000000000017941 */ /* 0x000fea0003800000 */
.L_x_157:
        /* <DEDUP_REMOVED lines=13> */
.L_x_160:
[----:B------:R-:W-:Y:S05]  /*179b0*/  BSYNC B1 ;  /* 0x0000000000017941 */ /* 0x000fea0003800000 */
.L_x_159:
        /* <DEDUP_REMOVED lines=13> */
.L_x_162:
[----:B------:R-:W-:Y:S05]  /*17a90*/  BSYNC B1 ;  /* 0x0000000000017941 */ /* 0x000fea0003800000 */
.L_x_161:
        /* <DEDUP_REMOVED lines=13> */
.L_x_164:
[----:B------:R-:W-:Y:S05]  /*17b70*/  BSYNC B1 ;  /* 0x0000000000017941 */ /* 0x000fea0003800000 */
.L_x_163:
        /* <DEDUP_REMOVED lines=13> */
.L_x_166:
[----:B------:R-:W-:Y:S05]  /*17c50*/  BSYNC B1 ;  /* 0x0000000000017941 */ /* 0x000fea0003800000 */
.L_x_165:
        /* <DEDUP_REMOVED lines=13> */
.L_x_168:
[----:B------:R-:W-:Y:S05]  /*17d30*/  BSYNC B1 ;  /* 0x0000000000017941 */ /* 0x000fea0003800000 */
.L_x_167:
        /* <DEDUP_REMOVED lines=13> */
.L_x_170:
[----:B------:R-:W-:Y:S05]  /*17e10*/  BSYNC B1 ;  /* 0x0000000000017941 */ /* 0x000fea0003800000 */
.L_x_169:
        /* <DEDUP_REMOVED lines=13> */
.L_x_172:
[----:B------:R-:W-:Y:S05]  /*17ef0*/  BSYNC B1 ;  /* 0x0000000000017941 */ /* 0x000fea0003800000 */
.L_x_171:
        /* <DEDUP_REMOVED lines=13> */
.L_x_174:
[----:B------:R-:W-:Y:S05]  /*17fd0*/  BSYNC B1 ;  /* 0x0000000000017941 */ /* 0x000fea0003800000 */
.L_x_173:
        /* <DEDUP_REMOVED lines=13> */
.L_x_176:
[----:B------:R-:W-:Y:S05]  /*180b0*/  BSYNC B1 ;  /* 0x0000000000017941 */ /* 0x000fea0003800000 */
.L_x_175:
        /* <DEDUP_REMOVED lines=13> */
.L_x_178:
[----:B------:R-:W-:Y:S05]  /*18190*/  BSYNC B1 ;  /* 0x0000000000017941 */ /* 0x000fea0003800000 */
.L_x_177:
        /* <DEDUP_REMOVED lines=13> */
.L_x_180:
[----:B------:R-:W-:Y:S05]  /*18270*/  BSYNC B1 ;  /* 0x0000000000017941 */ /* 0x000fea0003800000 */
.L_x_179:
        /* <DEDUP_REMOVED lines=13> */
.L_x_182:
[----:B------:R-:W-:Y:S05]  /*18350*/  BSYNC B1 ;  /* 0x0000000000017941 */ /* 0x000fea0003800000 */
.L_x_181:
        /* <DEDUP_REMOVED lines=13> */
.L_x_184:
[----:B------:R-:W-:Y:S05]  /*18430*/  BSYNC B1 ;  /* 0x0000000000017941 */ /* 0x000fea0003800000 */
.L_x_183:
        /* <DEDUP_REMOVED lines=13> */
.L_x_186:
[----:B------:R-:W-:Y:S05]  /*18510*/  BSYNC B1 ;  /* 0x0000000000017941 */ /* 0x000fea0003800000 */
.L_x_185:
        /* <DEDUP_REMOVED lines=13> */
.L_x_188:
[----:B------:R-:W-:Y:S05]  /*185f0*/  BSYNC B1 ;  /* 0x0000000000017941 */ /* 0x000fea0003800000 */
.L_x_187:
        /* <DEDUP_REMOVED lines=13> */
.L_x_190:
[----:B------:R-:W-:Y:S05]  /*186d0*/  BSYNC B1 ;  /* 0x0000000000017941 */ /* 0x000fea0003800000 */
.L_x_189:
        /* <DEDUP_REMOVED lines=13> */
.L_x_192:
[----:B------:R-:W-:Y:S05]  /*187b0*/  BSYNC B1 ;  /* 0x0000000000017941 */ /* 0x000fea0003800000 */
.L_x_191:
        /* <DEDUP_REMOVED lines=13> */
.L_x_194:
[----:B------:R-:W-:Y:S05]  /*18890*/  BSYNC B1 ;  /* 0x0000000000017941 */ /* 0x000fea0003800000 */
.L_x_193:
        /* <DEDUP_REMOVED lines=13> */
.L_x_196:
[----:B------:R-:W-:Y:S05]  /*18970*/  BSYNC B1 ;  /* 0x0000000000017941 */ /* 0x000fea0003800000 */
.L_x_195:
        /* <DEDUP_REMOVED lines=13> */
.L_x_198:
[----:B------:R-:W-:Y:S05]  /*18a50*/  BSYNC B1 ;  /* 0x0000000000017941 */ /* 0x000fea0003800000 */
.L_x_197:
        /* <DEDUP_REMOVED lines=13> */
.L_x_200:
[----:B------:R-:W-:Y:S05]  /*18b30*/  BSYNC B1 ;  /* 0x0000000000017941 */ /* 0x000fea0003800000 */
.L_x_199:
        /* <DEDUP_REMOVED lines=13> */
.L_x_202:
[----:B------:R-:W-:Y:S05]  /*18c10*/  BSYNC B1 ;  /* 0x0000000000017941 */ /* 0x000fea0003800000 */
.L_x_201:
        /* <DEDUP_REMOVED lines=13> */
.L_x_204:
[----:B------:R-:W-:Y:S05]  /*18cf0*/  BSYNC B1 ;  /* 0x0000000000017941 */ /* 0x000fea0003800000 */
.L_x_203:
        /* <DEDUP_REMOVED lines=13> */
.L_x_206:
[----:B------:R-:W-:Y:S05]  /*18dd0*/  BSYNC B1 ;  /* 0x0000000000017941 */ /* 0x000fea0003800000 */
.L_x_205:
        /* <DEDUP_REMOVED lines=13> */
.L_x_208:
[----:B------:R-:W-:Y:S05]  /*18eb0*/  BSYNC B1 ;  /* 0x0000000000017941 */ /* 0x000fea0003800000 */
.L_x_207:
        /* <DEDUP_REMOVED lines=13> */
.L_x_210:
[----:B------:R-:W-:Y:S05]  /*18f90*/  BSYNC B1 ;  /* 0x0000000000017941 */ /* 0x000fea0003800000 */
.L_x_209:
        /* <DEDUP_REMOVED lines=13> */
.L_x_212:
[----:B------:R-:W-:Y:S05]  /*19070*/  BSYNC B1 ;  /* 0x0000000000017941 */ /* 0x000fea0003800000 */
.L_x_211:
        /* <DEDUP_REMOVED lines=13> */
.L_x_214:
[----:B------:R-:W-:Y:S05]  /*19150*/  BSYNC B1 ;  /* 0x0000000000017941 */ /* 0x000fea0003800000 */
.L_x_213:
        /* <DEDUP_REMOVED lines=13> */
.L_x_216:
[----:B------:R-:W-:Y:S05]  /*19230*/  BSYNC B1 ;  /* 0x0000000000017941 */ /* 0x000fea0003800000 */
.L_x_215:
        /* <DEDUP_REMOVED lines=13> */
.L_x_218:
[----:B------:R-:W-:Y:S05]  /*19310*/  BSYNC B1 ;  /* 0x0000000000017941 */ /* 0x000fea0003800000 */
.L_x_217:
        /* <DEDUP_REMOVED lines=13> */
.L_x_220:
[----:B------:R-:W-:Y:S05]  /*193f0*/  BSYNC B1 ;  /* 0x0000000000017941 */ /* 0x000fea0003800000 */
.L_x_219:
        /* <DEDUP_REMOVED lines=13> */
.L_x_222:
[----:B------:R-:W-:Y:S05]  /*194d0*/  BSYNC B1 ;  /* 0x0000000000017941 */ /* 0x000fea0003800000 */
.L_x_221:
        /* <DEDUP_REMOVED lines=13> */
.L_x_224:
[----:B------:R-:W-:Y:S05]  /*195b0*/  BSYNC B1 ;  /* 0x0000000000017941 */ /* 0x000fea0003800000 */
.L_x_223:
        /* <DEDUP_REMOVED lines=13> */
.L_x_226:
[----:B------:R-:W-:Y:S05]  /*19690*/  BSYNC B1 ;  /* 0x0000000000017941 */ /* 0x000fea0003800000 */
.L_x_225:
        /* <DEDUP_REMOVED lines=13> */
.L_x_228:
[----:B------:R-:W-:Y:S05]  /*19770*/  BSYNC B1 ;  /* 0x0000000000017941 */ /* 0x000fea0003800000 */
.L_x_227:
        /* <DEDUP_REMOVED lines=13> */
.L_x_230:
[----:B------:R-:W-:Y:S05]  /*19850*/  BSYNC B1 ;  /* 0x0000000000017941 */ /* 0x000fea0003800000 */
.L_x_229:
        /* <DEDUP_REMOVED lines=13> */
.L_x_232:
[----:B------:R-:W-:Y:S05]  /*19930*/  BSYNC B1 ;  /* 0x0000000000017941 */ /* 0x000fea0003800000 */
.L_x_231:
        /* <DEDUP_REMOVED lines=13> */
.L_x_234:
[----:B------:R-:W-:Y:S05]  /*19a10*/  BSYNC B1 ;  /* 0x0000000000017941 */ /* 0x000fea0003800000 */
.L_x_233:
        /* <DEDUP_REMOVED lines=13> */
.L_x_236:
[----:B------:R-:W-:Y:S05]  /*19af0*/  BSYNC B1 ;  /* 0x0000000000017941 */ /* 0x000fea0003800000 */
.L_x_235:
        /* <DEDUP_REMOVED lines=13> */
.L_x_238:
[----:B------:R-:W-:Y:S05]  /*19bd0*/  BSYNC B1 ;  /* 0x0000000000017941 */ /* 0x000fea0003800000 */
.L_x_237:
        /* <DEDUP_REMOVED lines=13> */
.L_x_240:
[----:B------:R-:W-:Y:S05]  /*19cb0*/  BSYNC B1 ;  /* 0x0000000000017941 */ /* 0x000fea0003800000 */
.L_x_239:
        /* <DEDUP_REMOVED lines=13> */
.L_x_242:
[----:B------:R-:W-:Y:S05]  /*19d90*/  BSYNC B1 ;  /* 0x0000000000017941 */ /* 0x000fea0003800000 */
.L_x_241:
        /* <DEDUP_REMOVED lines=13> */
.L_x_244:
[----:B------:R-:W-:Y:S05]  /*19e70*/  BSYNC B1 ;  /* 0x0000000000017941 */ /* 0x000fea0003800000 */
.L_x_243:
        /* <DEDUP_REMOVED lines=13> */
.L_x_246:
[----:B------:R-:W-:Y:S05]  /*19f50*/  BSYNC B1 ;  /* 0x0000000000017941 */ /* 0x000fea0003800000 */
.L_x_245:
        /* <DEDUP_REMOVED lines=13> */
.L_x_248:
[----:B------:R-:W-:Y:S05]  /*1a030*/  BSYNC B1 ;  /* 0x0000000000017941 */ /* 0x000fea0003800000 */
.L_x_247:
        /* <DEDUP_REMOVED lines=13> */
.L_x_250:
[----:B------:R-:W-:Y:S05]  /*1a110*/  BSYNC B1 ;  /* 0x0000000000017941 */ /* 0x000fea0003800000 */
.L_x_249:
        /* <DEDUP_REMOVED lines=13> */
.L_x_252:
[----:B------:R-:W-:Y:S05]  /*1a1f0*/  BSYNC B1 ;  /* 0x0000000000017941 */ /* 0x000fea0003800000 */
.L_x_251:
        /* <DEDUP_REMOVED lines=13> */
.L_x_254:
[----:B------:R-:W-:Y:S05]  /*1a2d0*/  BSYNC B1 ;  /* 0x0000000000017941 */ /* 0x000fea0003800000 */
.L_x_253:
        /* <DEDUP_REMOVED lines=13> */
.L_x_256:
[----:B------:R-:W-:Y:S05]  /*1a3b0*/  BSYNC B1 ;  /* 0x0000000000017941 */ /* 0x000fea0003800000 */
.L_x_255:
        /* <DEDUP_REMOVED lines=13> */
.L_x_258:
[----:B------:R-:W-:Y:S05]  /*1a490*/  BSYNC B1 ;  /* 0x0000000000017941 */ /* 0x000fea0003800000 */
.L_x_257:
        /* <DEDUP_REMOVED lines=13> */
.L_x_260:
[----:B------:R-:W-:Y:S05]  /*1a570*/  BSYNC B1 ;  /* 0x0000000000017941 */ /* 0x000fea0003800000 */
.L_x_259:
        /* <DEDUP_REMOVED lines=13> */
.L_x_262:
[----:B------:R-:W-:Y:S05]  /*1a650*/  BSYNC B1 ;  /* 0x0000000000017941 */ /* 0x000fea0003800000 */
.L_x_261:
        /* <DEDUP_REMOVED lines=13> */
.L_x_264:
[----:B------:R-:W-:Y:S05]  /*1a730*/  BSYNC B1 ;  /* 0x0000000000017941 */ /* 0x000fea0003800000 */
.L_x_263:
        /* <DEDUP_REMOVED lines=13> */
.L_x_266:
[----:B------:R-:W-:Y:S05]  /*1a810*/  BSYNC B1 ;  /* 0x0000000000017941 */ /* 0x000fea0003800000 */
.L_x_265:
        /* <DEDUP_REMOVED lines=13> */
.L_x_268:
[----:B------:R-:W-:Y:S05]  /*1a8f0*/  BSYNC B1 ;  /* 0x0000000000017941 */ /* 0x000fea0003800000 */
.L_x_267:
        /* <DEDUP_REMOVED lines=13> */
.L_x_270:
[----:B------:R-:W-:Y:S05]  /*1a9d0*/  BSYNC B1 ;  /* 0x0000000000017941 */ /* 0x000fea0003800000 */
.L_x_269:
        /* <DEDUP_REMOVED lines=13> */
.L_x_272:
[----:B------:R-:W-:Y:S05]  /*1aab0*/  BSYNC B1 ;  /* 0x0000000000017941 */ /* 0x000fea0003800000 */
.L_x_271:
        /* <DEDUP_REMOVED lines=13> */
.L_x_274:
[----:B------:R-:W-:Y:S05]  /*1ab90*/  BSYNC B1 ;  /* 0x0000000000017941 */ /* 0x000fea0003800000 */
.L_x_273:
        /* <DEDUP_REMOVED lines=13> */
.L_x_276:
[----:B------:R-:W-:Y:S05]  /*1ac70*/  BSYNC B1 ;  /* 0x0000000000017941 */ /* 0x000fea0003800000 */
.L_x_275:
        /* <DEDUP_REMOVED lines=13> */
.L_x_278:
[----:B------:R-:W-:Y:S05]  /*1ad50*/  BSYNC B1 ;  /* 0x0000000000017941 */ /* 0x000fea0003800000 */
.L_x_277:
        /* <DEDUP_REMOVED lines=13> */
.L_x_280:
[----:B------:R-:W-:Y:S05]  /*1ae30*/  BSYNC B1 ;  /* 0x0000000000017941 */ /* 0x000fea0003800000 */
.L_x_279:
        /* <DEDUP_REMOVED lines=13> */
.L_x_282:
[----:B------:R-:W-:Y:S05]  /*1af10*/  BSYNC B1 ;  /* 0x0000000000017941 */ /* 0x000fea0003800000 */
.L_x_281:
        /* <DEDUP_REMOVED lines=13> */
.L_x_284:
[----:B------:R-:W-:Y:S05]  /*1aff0*/  BSYNC B1 ;  /* 0x0000000000017941 */ /* 0x000fea0003800000 */
.L_x_283:
        /* <DEDUP_REMOVED lines=13> */
.L_x_286:
[----:B------:R-:W-:Y:S05]  /*1b0d0*/  BSYNC B1 ;  /* 0x0000000000017941 */ /* 0x000fea0003800000 */
.L_x_285:
        /* <DEDUP_REMOVED lines=13> */
.L_x_288:
[----:B------:R-:W-:Y:S05]  /*1b1b0*/  BSYNC B1 ;  /* 0x0000000000017941 */ /* 0x000fea0003800000 */
.L_x_287:
        /* <DEDUP_REMOVED lines=13> */
.L_x_290:
[----:B------:R-:W-:Y:S05]  /*1b290*/  BSYNC B1 ;  /* 0x0000000000017941 */ /* 0x000fea0003800000 */
.L_x_289:
        /* <DEDUP_REMOVED lines=13> */
.L_x_292:
[----:B------:R-:W-:Y:S05]  /*1b370*/  BSYNC B1 ;  /* 0x0000000000017941 */ /* 0x000fea0003800000 */
.L_x_291:
        /* <DEDUP_REMOVED lines=13> */
.L_x_294:
[----:B------:R-:W-:Y:S05]  /*1b450*/  BSYNC B1 ;  /* 0x0000000000017941 */ /* 0x000fea0003800000 */
.L_x_293:
        /* <DEDUP_REMOVED lines=13> */
.L_x_296:
[----:B------:R-:W-:Y:S05]  /*1b530*/  BSYNC B1 ;  /* 0x0000000000017941 */ /* 0x000fea0003800000 */
.L_x_295:
        /* <DEDUP_REMOVED lines=13> */
.L_x_298:
[----:B------:R-:W-:Y:S05]  /*1b610*/  BSYNC B1 ;  /* 0x0000000000017941 */ /* 0x000fea0003800000 */
.L_x_297:
        /* <DEDUP_REMOVED lines=13> */
.L_x_300:
[----:B------:R-:W-:Y:S05]  /*1b6f0*/  BSYNC B1 ;  /* 0x0000000000017941 */ /* 0x000fea0003800000 */
.L_x_299:
        /* <DEDUP_REMOVED lines=13> */
.L_x_302:
[----:B------:R-:W-:Y:S05]  /*1b7d0*/  BSYNC B1 ;  /* 0x0000000000017941 */ /* 0x000fea0003800000 */
.L_x_301:
        /* <DEDUP_REMOVED lines=13> */
.L_x_304:
[----:B------:R-:W-:Y:S05]  /*1b8b0*/  BSYNC B1 ;  /* 0x0000000000017941 */ /* 0x000fea0003800000 */
.L_x_303:
        /* <DEDUP_REMOVED lines=13> */
.L_x_306:
[----:B------:R-:W-:Y:S05]  /*1b990*/  BSYNC B1 ;  /* 0x0000000000017941 */ /* 0x000fea0003800000 */
.L_x_305:
        /* <DEDUP_REMOVED lines=13> */
.L_x_308:
[----:B------:R-:W-:Y:S05]  /*1ba70*/  BSYNC B1 ;  /* 0x0000000000017941 */ /* 0x000fea0003800000 */
.L_x_307:
        /* <DEDUP_REMOVED lines=13> */
.L_x_310:
[----:B------:R-:W-:Y:S05]  /*1bb50*/  BSYNC B1 ;  /* 0x0000000000017941 */ /* 0x000fea0003800000 */
.L_x_309:
        /* <DEDUP_REMOVED lines=13> */
.L_x_312:
[----:B------:R-:W-:Y:S05]  /*1bc30*/  BSYNC B1 ;  /* 0x0000000000017941 */ /* 0x000fea0003800000 */
.L_x_311:
        /* <DEDUP_REMOVED lines=13> */
.L_x_314:
[----:B------:R-:W-:Y:S05]  /*1bd10*/  BSYNC B1 ;  /* 0x0000000000017941 */ /* 0x000fea0003800000 */
.L_x_313:
        /* <DEDUP_REMOVED lines=13> */
.L_x_316:
[----:B------:R-:W-:Y:S05]  /*1bdf0*/  BSYNC B1 ;  /* 0x0000000000017941 */ /* 0x000fea0003800000 */
.L_x_315:
        /* <DEDUP_REMOVED lines=13> */
.L_x_318:
[----:B------:R-:W-:Y:S05]  /*1bed0*/  BSYNC B1 ;  /* 0x0000000000017941 */ /* 0x000fea0003800000 */
.L_x_317:
        /* <DEDUP_REMOVED lines=13> */
.L_x_320:
[----:B------:R-:W-:Y:S05]  /*1bfb0*/  BSYNC B1 ;  /* 0x0000000000017941 */ /* 0x000fea0003800000 */
.L_x_319:
        /* <DEDUP_REMOVED lines=13> */
.L_x_322:
[----:B------:R-:W-:Y:S05]  /*1c090*/  BSYNC B1 ;  /* 0x0000000000017941 */ /* 0x000fea0003800000 */
.L_x_321:
        /* <DEDUP_REMOVED lines=13> */
.L_x_324:
[----:B------:R-:W-:Y:S05]  /*1c170*/  BSYNC B1 ;  /* 0x0000000000017941 */ /* 0x000fea0003800000 */
.L_x_323:
        /* <DEDUP_REMOVED lines=13> */
.L_x_326:
[----:B------:R-:W-:Y:S05]  /*1c250*/  BSYNC B1 ;  /* 0x0000000000017941 */ /* 0x000fea0003800000 */
.L_x_325:
        /* <DEDUP_REMOVED lines=13> */
.L_x_328:
[----:B------:R-:W-:Y:S05]  /*1c330*/  BSYNC B1 ;  /* 0x0000000000017941 */ /* 0x000fea0003800000 */
.L_x_327:
        /* <DEDUP_REMOVED lines=13> */
.L_x_330:
[----:B------:R-:W-:Y:S05]  /*1c410*/  BSYNC B1 ;  /* 0x0000000000017941 */ /* 0x000fea0003800000 */
.L_x_329:
        /* <DEDUP_REMOVED lines=13> */
.L_x_332:
[----:B------:R-:W-:Y:S05]  /*1c4f0*/  BSYNC B1 ;  /* 0x0000000000017941 */ /* 0x000fea0003800000 */
.L_x_331:
        /* <DEDUP_REMOVED lines=13> */
.L_x_334:
[----:B------:R-:W-:Y:S05]  /*1c5d0*/  BSYNC B1 ;  /* 0x0000000000017941 */ /* 0x000fea0003800000 */
.L_x_333:
        /* <DEDUP_REMOVED lines=13> */
.L_x_336:
[----:B------:R-:W-:Y:S05]  /*1c6b0*/  BSYNC B1 ;  /* 0x0000000000017941 */ /* 0x000fea0003800000 */
.L_x_335:
        /* <DEDUP_REMOVED lines=13> */
.L_x_338:
[----:B------:R-:W-:Y:S05]  /*1c790*/  BSYNC B1 ;  /* 0x0000000000017941 */ /* 0x000fea0003800000 */
.L_x_337:
        /* <DEDUP_REMOVED lines=13> */
.L_x_340:
[----:B------:R-:W-:Y:S05]  /*1c870*/  BSYNC B1 ;  /* 0x0000000000017941 */ /* 0x000fea0003800000 */
.L_x_339:
        /* <DEDUP_REMOVED lines=13> */
.L_x_342:
[----:B------:R-:W-:Y:S05]  /*1c950*/  BSYNC B1 ;  /* 0x0000000000017941 */ /* 0x000fea0003800000 */
.L_x_341:
        /* <DEDUP_REMOVED lines=13> */
.L_x_344:
[----:B------:R-:W-:Y:S05]  /*1ca30*/  BSYNC B1 ;  /* 0x0000000000017941 */ /* 0x000fea0003800000 */
.L_x_343:
        /* <DEDUP_REMOVED lines=13> */
.L_x_346:
[----:B------:R-:W-:Y:S05]  /*1cb10*/  BSYNC B1 ;  /* 0x0000000000017941 */ /* 0x000fea0003800000 */
.L_x_345:
        /* <DEDUP_REMOVED lines=13> */
.L_x_348:
[----:B------:R-:W-:Y:S05]  /*1cbf0*/  BSYNC B1 ;  /* 0x0000000000017941 */ /* 0x000fea0003800000 */
.L_x_347:
        /* <DEDUP_REMOVED lines=13> */
.L_x_350:
[----:B------:R-:W-:Y:S05]  /*1ccd0*/  BSYNC B1 ;  /* 0x0000000000017941 */ /* 0x000fea0003800000 */
.L_x_349:
        /* <DEDUP_REMOVED lines=13> */
.L_x_352:
[----:B------:R-:W-:Y:S05]  /*1cdb0*/  BSYNC B1 ;  /* 0x0000000000017941 */ /* 0x000fea0003800000 */
.L_x_351:
        /* <DEDUP_REMOVED lines=13> */
.L_x_354:
[----:B------:R-:W-:Y:S05]  /*1ce90*/  BSYNC B1 ;  /* 0x0000000000017941 */ /* 0x000fea0003800000 */
.L_x_353:
        /* <DEDUP_REMOVED lines=13> */
.L_x_356:
[----:B------:R-:W-:Y:S05]  /*1cf70*/  BSYNC B1 ;  /* 0x0000000000017941 */ /* 0x000fea0003800000 */
.L_x_355:
        /* <DEDUP_REMOVED lines=13> */
.L_x_358:
[----:B------:R-:W-:Y:S05]  /*1d050*/  BSYNC B1 ;  /* 0x0000000000017941 */ /* 0x000fea0003800000 */
.L_x_357:
        /* <DEDUP_REMOVED lines=13> */
.L_x_360:
[----:B------:R-:W-:Y:S05]  /*1d130*/  BSYNC B1 ;  /* 0x0000000000017941 */ /* 0x000fea0003800000 */
.L_x_359:
        /* <DEDUP_REMOVED lines=13> */
.L_x_362:
[----:B------:R-:W-:Y:S05]  /*1d210*/  BSYNC B1 ;  /* 0x0000000000017941 */ /* 0x000fea0003800000 */
.L_x_361:
        /* <DEDUP_REMOVED lines=13> */
.L_x_364:
[----:B------:R-:W-:Y:S05]  /*1d2f0*/  BSYNC B1 ;  /* 0x0000000000017941 */ /* 0x000fea0003800000 */
.L_x_363:
        /* <DEDUP_REMOVED lines=13> */
.L_x_366:
[----:B------:R-:W-:Y:S05]  /*1d3d0*/  BSYNC B1 ;  /* 0x0000000000017941 */ /* 0x000fea0003800000 */
.L_x_365:
        /* <DEDUP_REMOVED lines=13> */
.L_x_368:
[----:B------:R-:W-:Y:S05]  /*1d4b0*/  BSYNC B1 ;  /* 0x0000000000017941 */ /* 0x000fea0003800000 */
.L_x_367:
        /* <DEDUP_REMOVED lines=13> */
.L_x_370:
[----:B------:R-:W-:Y:S05]  /*1d590*/  BSYNC B1 ;  /* 0x0000000000017941 */ /* 0x000fea0003800000 */
.L_x_369:
        /* <DEDUP_REMOVED lines=13> */
.L_x_372:
[----:B------:R-:W-:Y:S05]  /*1d670*/  BSYNC B1 ;  /* 0x0000000000017941 */ /* 0x000fea0003800000 */
.L_x_371:
        /* <DEDUP_REMOVED lines=13> */
.L_x_374:
[----:B------:R-:W-:Y:S05]  /*1d750*/  BSYNC B1 ;  /* 0x0000000000017941 */ /* 0x000fea0003800000 */
.L_x_373:
        /* <DEDUP_REMOVED lines=13> */
.L_x_376:
[----:B------:R-:W-:Y:S05]  /*1d830*/  BSYNC B1 ;  /* 0x0000000000017941 */ /* 0x000fea0003800000 */
.L_x_375:
        /* <DEDUP_REMOVED lines=13> */
.L_x_378:
[----:B------:R-:W-:Y:S05]  /*1d910*/  BSYNC B1 ;  /* 0x0000000000017941 */ /* 0x000fea0003800000 */
.L_x_377:
        /* <DEDUP_REMOVED lines=13> */
.L_x_380:
[----:B------:R-:W-:Y:S05]  /*1d9f0*/  BSYNC B1 ;  /* 0x0000000000017941 */ /* 0x000fea0003800000 */
.L_x_379:
        /* <DEDUP_REMOVED lines=13> */
.L_x_382:
[----:B------:R-:W-:Y:S05]  /*1dad0*/  BSYNC B1 ;  /* 0x0000000000017941 */ /* 0x000fea0003800000 */
.L_x_381:
        /* <DEDUP_REMOVED lines=13> */
.L_x_384:
[----:B------:R-:W-:Y:S05]  /*1dbb0*/  BSYNC B1 ;  /* 0x0000000000017941 */ /* 0x000fea0003800000 */
.L_x_383:
        /* <DEDUP_REMOVED lines=13> */
.L_x_386:
[----:B------:R-:W-:Y:S05]  /*1dc90*/  BSYNC B1 ;  /* 0x0000000000017941 */ /* 0x000fea0003800000 */
.L_x_385:
        /* <DEDUP_REMOVED lines=13> */
.L_x_388:
[----:B------:R-:W-:Y:S05]  /*1dd70*/  BSYNC B1 ;  /* 0x0000000000017941 */ /* 0x000fea0003800000 */
.L_x_387:
        /* <DEDUP_REMOVED lines=13> */
.L_x_390:
[----:B------:R-:W-:Y:S05]  /*1de50*/  BSYNC B1 ;  /* 0x0000000000017941 */ /* 0x000fea0003800000 */
.L_x_389:
        /* <DEDUP_REMOVED lines=13> */
.L_x_392:
[----:B------:R-:W-:Y:S05]  /*1df30*/  BSYNC B1 ;  /* 0x0000000000017941 */ /* 0x000fea0003800000 */
.L_x_391:
        /* <DEDUP_REMOVED lines=13> */
.L_x_394:
[----:B------:R-:W-:Y:S05]  /*1e010*/  BSYNC B1 ;  /* 0x0000000000017941 */ /* 0x000fea0003800000 */
.L_x_393:
        /* <DEDUP_REMOVED lines=13> */
.L_x_396:
[----:B------:R-:W-:Y:S05]  /*1e0f0*/  BSYNC B1 ;  /* 0x0000000000017941 */ /* 0x000fea0003800000 */
.L_x_395:
        /* <DEDUP_REMOVED lines=13> */
.L_x_398:
[----:B------:R-:W-:Y:S05]  /*1e1d0*/  BSYNC B1 ;  /* 0x0000000000017941 */ /* 0x000fea0003800000 */
.L_x_397:
        /* <DEDUP_REMOVED lines=13> */
.L_x_400:
[----:B------:R-:W-:Y:S05]  /*1e2b0*/  BSYNC B1 ;  /* 0x0000000000017941 */ /* 0x000fea0003800000 */
.L_x_399:
        /* <DEDUP_REMOVED lines=13> */
.L_x_402:
[----:B------:R-:W-:Y:S05]  /*1e390*/  BSYNC B1 ;  /* 0x0000000000017941 */ /* 0x000fea0003800000 */
.L_x_401:
        /* <DEDUP_REMOVED lines=13> */
.L_x_404:
[----:B------:R-:W-:Y:S05]  /*1e470*/  BSYNC B1 ;  /* 0x0000000000017941 */ /* 0x000fea0003800000 */
.L_x_403:
        /* <DEDUP_REMOVED lines=13> */
.L_x_406:
[----:B------:R-:W-:Y:S05]  /*1e550*/  BSYNC B1 ;  /* 0x0000000000017941 */ /* 0x000fea0003800000 */
.L_x_405:
        /* <DEDUP_REMOVED lines=13> */
.L_x_408:
[----:B------:R-:W-:Y:S05]  /*1e630*/  BSYNC B1 ;  /* 0x0000000000017941 */ /* 0x000fea0003800000 */
.L_x_407:
        /* <DEDUP_REMOVED lines=13> */
.L_x_410:
[----:B------:R-:W-:Y:S05]  /*1e710*/  BSYNC B1 ;  /* 0x0000000000017941 */ /* 0x000fea0003800000 */
.L_x_409:
        /* <DEDUP_REMOVED lines=13> */
.L_x_412:
[----:B------:R-:W-:Y:S05]  /*1e7f0*/  BSYNC B1 ;  /* 0x0000000000017941 */ /* 0x000fea0003800000 */
.L_x_411:
        /* <DEDUP_REMOVED lines=13> */
.L_x_414:
[----:B------:R-:W-:Y:S05]  /*1e8d0*/  BSYNC B1 ;  /* 0x0000000000017941 */ /* 0x000fea0003800000 */
.L_x_413:
        /* <DEDUP_REMOVED lines=13> */
.L_x_416:
[----:B------:R-:W-:Y:S05]  /*1e9b0*/  BSYNC B1 ;  /* 0x0000000000017941 */ /* 0x000fea0003800000 */
.L_x_415:
        /* <DEDUP_REMOVED lines=13> */
.L_x_418:
[----:B------:R-:W-:Y:S05]  /*1ea90*/  BSYNC B1 ;  /* 0x0000000000017941 */ /* 0x000fea0003800000 */
.L_x_417:
        /* <DEDUP_REMOVED lines=13> */
.L_x_420:
[----:B------:R-:W-:Y:S05]  /*1eb70*/  BSYNC B1 ;  /* 0x0000000000017941 */ /* 0x000fea0003800000 */
.L_x_419:
        /* <DEDUP_REMOVED lines=13> */
.L_x_422:
[----:B------:R-:W-:Y:S05]  /*1ec50*/  BSYNC B1 ;  /* 0x0000000000017941 */ /* 0x000fea0003800000 */
.L_x_421:
        /* <DEDUP_REMOVED lines=13> */
.L_x_424:
[----:B------:R-:W-:Y:S05]  /*1ed30*/  BSYNC B1 ;  /* 0x0000000000017941 */ /* 0x000fea0003800000 */
.L_x_423:
        /* <DEDUP_REMOVED lines=13> */
.L_x_426:
[----:B------:R-:W-:Y:S05]  /*1ee10*/  BSYNC B1 ;  /* 0x0000000000017941 */ /* 0x000fea0003800000 */
.L_x_425:
        /* <DEDUP_REMOVED lines=13> */
.L_x_428:
[----:B------:R-:W-:Y:S05]  /*1eef0*/  BSYNC B1 ;  /* 0x0000000000017941 */ /* 0x000fea0003800000 */
.L_x_427:
        /* <DEDUP_REMOVED lines=13> */
.L_x_430:
[----:B------:R-:W-:Y:S05]  /*1efd0*/  BSYNC B1 ;  /* 0x0000000000017941 */ /* 0x000fea0003800000 */
.L_x_429:
        /* <DEDUP_REMOVED lines=13> */
.L_x_432:
[----:B------:R-:W-:Y:S05]  /*1f0b0*/  BSYNC B1 ;  /* 0x0000000000017941 */ /* 0x000fea0003800000 */
.L_x_431:
        /* <DEDUP_REMOVED lines=13> */
.L_x_434:
[----:B------:R-:W-:Y:S05]  /*1f190*/  BSYNC B1 ;  /* 0x0000000000017941 */ /* 0x000fea0003800000 */
.L_x_433:
        /* <DEDUP_REMOVED lines=13> */
.L_x_436:
[----:B------:R-:W-:Y:S05]  /*1f270*/  BSYNC B1 ;  /* 0x0000000000017941 */ /* 0x000fea0003800000 */
.L_x_435:
        /* <DEDUP_REMOVED lines=13> */
.L_x_438:
[----:B------:R-:W-:Y:S05]  /*1f350*/  BSYNC B1 ;  /* 0x0000000000017941 */ /* 0x000fea0003800000 */
.L_x_437:
        /* <DEDUP_REMOVED lines=13> */
.L_x_440:
[----:B------:R-:W-:Y:S05]  /*1f430*/  BSYNC B1 ;  /* 0x0000000000017941 */ /* 0x000fea0003800000 */
.L_x_439:
        /* <DEDUP_REMOVED lines=13> */
.L_x_442:
[----:B------:R-:W-:Y:S05]  /*1f510*/  BSYNC B1 ;  /* 0x0000000000017941 */ /* 0x000fea0003800000 */
.L_x_441:
        /* <DEDUP_REMOVED lines=13> */
.L_x_444:
[----:B------:R-:W-:Y:S05]  /*1f5f0*/  BSYNC B1 ;  /* 0x0000000000017941 */ /* 0x000fea0003800000 */
.L_x_443:
        /* <DEDUP_REMOVED lines=13> */
.L_x_446:
[----:B------:R-:W-:Y:S05]  /*1f6d0*/  BSYNC B1 ;  /* 0x0000000000017941 */ /* 0x000fea0003800000 */
.L_x_445:
        /* <DEDUP_REMOVED lines=13> */
.L_x_448:
[----:B------:R-:W-:Y:S05]  /*1f7b0*/  BSYNC B1 ;  /* 0x0000000000017941 */ /* 0x000fea0003800000 */
.L_x_447:
        /* <DEDUP_REMOVED lines=13> */
.L_x_450:
[----:B------:R-:W-:Y:S05]  /*1f890*/  BSYNC B1 ;  /* 0x0000000000017941 */ /* 0x000fea0003800000 */
.L_x_449:
        /* <DEDUP_REMOVED lines=13> */
.L_x_452:
[----:B------:R-:W-:Y:S05]  /*1f970*/  BSYNC B1 ;  /* 0x0000000000017941 */ /* 0x000fea0003800000 */
.L_x_451:
[----:B--234-:R-:W2:Y:S01]  /*1f980*/  LDL.LU R4, [R1+0x32c] ;  /* 0x00032c0001047983 */ /* 0x01cea20000300800 */
[----:B-----5:R-:W-:Y:S01]  /*1f990*/  LOP3.LUT R0, R0, 0xff, RZ, 0xc0, !PT ;  /* 0x000000ff00007812 */ /* 0x020fe200078ec0ff */
[----:B------:R-:W-:Y:S01]  /*1f9a0*/  BSSY B1, `(.L_x_453) ;  /* 0x000000b000017945 */ /* 0x000fe20003800000 */
[----:B------:R-:W-:Y:S02]  /*1f9b0*/  ISETP.LT.OR P3, PT, R34, 0xc1, !P1 ;  /* 0x000000c12200780c */ /* 0x000fe40004f61670 */
[----:B------:R-:W-:-:S05]  /*1f9c0*/  F2FP.F16.E4M3.UNPACK_B R0, R0 ;  /* 0x00000000ff00723e */ /* 0x000fca00020006ff */
[----:B------:R-:W-:-:S05]  /*1f9d0*/  HADD2.F32 R0, -RZ, R0.H0_H0 ;  /* 0x20000000ff007230 */ /* 0x000fca0000004100 */
[----:B------:R-:W-:-:S04]  /*1f9e0*/  FMUL R0, R0, UR40 ;  /* 0x0000002800007c20 */ /* 0x000fc80008400000 */
[----:B--2---:R-:W-:-:S05]  /*1f9f0*/  FFMA R0, R4, UR41, R0 ;  /* 0x0000002904007c23 */ /* 0x004fca0008000000 */
[----:B------:R-:W-:Y:S02]  /*1fa00*/  F2FP.SATFINITE.E4M3.F32.PACK_AB_MERGE_C R5, RZ, R0, RZ ;  /* 0x00000000ff05723e */ /* 0x000fe400048070ff */
[----:B------:R-:W-:-:S03]  /*1fa10*/  PRMT R0, RZ, 0x7610, R0 ;  /* 0x00007610ff007816 */ /* 0x000fc60000000000 */
[----:B------:R2:W-:Y:S01]  /*1fa20*/  @!P2 STG.E.U8 desc[UR48][R26.64+0xd9], R5 ;  /* 0x0000d9051a00a986 */ /* 0x0005e2000c101130 */
[----:B------:R-:W-:Y:S05]  /*1fa30*/  @P3 BRA `(.L_x_454) ;  /* 0x0000000000043947 */ /* 0x000fea0003800000 */
[----:B------:R3:W5:Y:S02]  /*1fa40*/  LDG.E.U8 R0, desc[UR48][R2.64+0xc0] ;  /* 0x0000c03002007981 */ /* 0x000764000c1e1100 */
.L_x_454:
[----:B------:R-:W-:Y:S05]  /*1fa50*/  BSYNC B1 ;  /* 0x0000000000017941 */ /* 0x000fea0003800000 */
.L_x_453:
[----:B------:R-:W4:Y:S01]  /*1fa60*/  LDL.LU R4, [R1+0x330] ;  /* 0x0003300001047983 */ /* 0x000f220000300800 */
[----:B-----5:R-:W-:Y:S01]  /*1fa70*/  LOP3.LUT R0, R0, 0xff, RZ, 0xc0, !PT ;  /* 0x000000ff00007812 */ /* 0x020fe200078ec0ff */
[----:B------:R-:W-:Y:S01]  /*1fa80*/  BSSY B1, `(.L_x_455) ;  /* 0x000000b000017945 */ /* 0x000fe20003800000 */
[----:B------:R-:W-:Y:S02]  /*1fa90*/  ISETP.LT.OR P2, PT, R34, 0xc2, !P1 ;  /* 0x000000c22200780c */ /* 0x000fe40004f41670 */
[----:B------:R-:W-:-:S05]  /*1faa0*/  F2FP.F16.E4M3.UNPACK_B R0, R0 ;  /* 0x00000000ff00723e */ /* 0x000fca00020006ff */
[----:B------:R-:W-:-:S05]  /*1fab0*/  HADD2.F32 R0, -RZ, R0.H0_H0 ;  /* 0x20000000ff007230 */ /* 0x000fca0000004100 */
[----:B------:R-:W-:-:S04]  /*1fac0*/  FMUL R0, R0, UR40 ;  /* 0x0000002800007c20 */ /* 0x000fc80008400000 */
[----:B----4-:R-:W-:-:S05]  /*1fad0*/  FFMA R0, R4, UR41, R0 ;  /* 0x0000002904007c23 */ /* 0x010fca0008000000 */
[----:B--2---:R-:W-:Y:S02]  /*1fae0*/  F2FP.SATFINITE.E4M3.F32.PACK_AB_MERGE_C R5, RZ, R0, RZ ;  /* 0x00000000ff05723e */ /* 0x004fe400048070ff */
[----:B------:R-:W-:-:S03]  /*1faf0*/  PRMT R0, RZ, 0x7610, R0 ;  /* 0x00007610ff007816 */ /* 0x000fc60000000000 */
[----:B------:R2:W-:Y:S01]  /*1fb00*/  @!P3 STG.E.U8 desc[UR48][R30.64+0xc0], R5 ;  /* 0x0000c0051e00b986 */ /* 0x0005e2000c101130 */
[----:B------:R-:W-:Y:S05]  /*1fb10*/  @P2 BRA `(.L_x_456) ;  /* 0x0000000000042947 */ /* 0x000fea0003800000 */
[----:B------:R4:W5:Y:S02]  /*1fb20*/  LDG.E.U8 R0, desc[UR48][R2.64+0xc1] ;  /* 0x0000c13002007981 */ /* 0x000964000c1e1100 */
.L_x_456:
[----:B------:R-:W-:Y:S05]  /*1fb30*/  BSYNC B1 ;  /* 0x0000000000017941 */ /* 0x000fea0003800000 */
.L_x_455:
        /* <DEDUP_REMOVED lines=8> */
[----:B--2---:R-:W-:Y:S02]  /*1fbc0*/  F2FP.SATFINITE.E4M3.F32.PACK_AB_MERGE_C R5, RZ, R0, RZ ;  /* 0x00000000ff05723e */ /* 0x004fe400048070ff */
[----:B------:R-:W-:-:S03]  /*1fbd0*/  PRMT R0, RZ, 0x7610, R0 ;  /* 0x00007610ff007816 */ /* 0x000fc60000000000 */
[----:B------:R2:W-:Y:S01]  /*1fbe0*/  @!P2 STG.E.U8 desc[UR48][R30.64+0xc1], R5 ;  /* 0x0000c1051e00a986 */ /* 0x0005e2000c101130 */
[----:B------:R-:W-:Y:S05]  /*1fbf0*/  @P3 BRA `(.L_x_458) ;  /* 0x0000000000043947 */ /* 0x000fea0003800000 */
[----:B------:R3:W5:Y:S02]  /*1fc00*/  LDG.E.U8 R0, desc[UR48][R6.64+0xc0] ;  /* 0x0000c03006007981 */ /* 0x000764000c1e1100 */
.L_x_458:
[----:B------:R-:W-:Y:S05]  /*1fc10*/  BSYNC B1 ;  /* 0x0000000000017941 */ /* 0x000fea0003800000 */
.L_x_457:
        /* <DEDUP_REMOVED lines=13> */
.L_x_460:
[----:B------:R-:W-:Y:S05]  /*1fcf0*/  BSYNC B1 ;  /* 0x0000000000017941 */ /* 0x000fea0003800000 */
.L_x_459:
        /* <DEDUP_REMOVED lines=13> */
.L_x_462:
[----:B------:R-:W-:Y:S05]  /*1fdd0*/  BSYNC B1 ;  /* 0x0000000000017941 */ /* 0x000fea0003800000 */
.L_x_461:
        /* <DEDUP_REMOVED lines=13> */
.L_x_464:
[----:B------:R-:W-:Y:S05]  /*1feb0*/  BSYNC B1 ;  /* 0x0000000000017941 */ /* 0x000fea0003800000 */
.L_x_463:
        /* <DEDUP_REMOVED lines=13> */
.L_x_466:
[----:B------:R-:W-:Y:S05]  /*1ff90*/  BSYNC B1 ;  /* 0x0000000000017941 */ /* 0x000fea0003800000 */
.L_x_465:
        /* <DEDUP_REMOVED lines=13> */
.L_x_468:
[----:B------:R-:W-:Y:S05]  /*20070*/  BSYNC B1 ;  /* 0x0000000000017941 */ /* 0x000fea0003800000 */
.L_x_467:
        /* <DEDUP_REMOVED lines=13> */
.L_x_470:
[----:B------:R-:W-:Y:S05]  /*20150*/  BSYNC B1 ;  /* 0x0000000000017941 */ /* 0x000fea0003800000 */
.L_x_469:
        /* <DEDUP_REMOVED lines=13> */
.L_x_472:
[----:B------:R-:W-:Y:S05]  /*20230*/  BSYNC B1 ;  /* 0x0000000000017941 */ /* 0x000fea0003800000 */
.L_x_471:
        /* <DEDUP_REMOVED lines=13> */
.L_x_474:
[----:B------:R-:W-:Y:S05]  /*20310*/  BSYNC B1 ;  /* 0x0000000000017941 */ /* 0x000fea0003800000 */
.L_x_473:
        /* <DEDUP_REMOVED lines=13> */
.L_x_476:
[----:B------:R-:W-:Y:S05]  /*203f0*/  BSYNC B1 ;  /* 0x0000000000017941 */ /* 0x000fea0003800000 */
.L_x_475:
        /* <DEDUP_REMOVED lines=13> */
.L_x_478:
[----:B------:R-:W-:Y:S05]  /*204d0*/  BSYNC B1 ;  /* 0x0000000000017941 */ /* 0x000fea0003800000 */
.L_x_477:
        /* <DEDUP_REMOVED lines=13> */
.L_x_480:
[----:B------:R-:W-:Y:S05]  /*205b0*/  BSYNC B1 ;  /* 0x0000000000017941 */ /* 0x000fea0003800000 */
.L_x_479:
[----:B---34-:R-:W3:Y:S01]  /*205c0*/  LDL.LU R2, [R1+0x364] ;  /* 0x0003640001027983 */ /* 0x018ee20000300800 */
[----:B-----5:R-:W-:Y:S01]  /*205d0*/  LOP3.LUT R0, R0, 0xff, RZ, 0xc0, !PT ;  /* 0x000000ff00007812 */ /* 0x020fe200078ec0ff */
[----:B------:R-:W-:Y:S01]  /*205e0*/  BSSY B1, `(.L_x_481) ;  /* 0x000000b000017945 */ /* 0x000fe20003800000 */
[----:B------:R-:W-:Y:S02]  /*205f0*/  ISETP.LT.OR P2, PT, R34, 0xd9, !P0 ;  /* 0x000000d92200780c */ /* 0x000fe40004741670 */
[----:B------:R-:W-:-:S05]  /*20600*/  F2FP.F16.E4M3.UNPACK_B R0, R0 ;  /* 0x00000000ff00723e */ /* 0x000fca00020006ff */
[----:B------:R-:W-:-:S05]  /*20610*/  HADD2.F32 R0, -RZ, R0.H0_H0 ;  /* 0x20000000ff007230 */ /* 0x000fca0000004100 */
[----:B------:R-:W-:-:S04]  /*20620*/  FMUL R0, R0, UR40 ;  /* 0x0000002800007c20 */ /* 0x000fc80008400000 */
[----:B---3--:R-:W-:-:S05]  /*20630*/  FFMA R0, R2, UR41, R0 ;  /* 0x0000002902007c23 */ /* 0x008fca0008000000 */
[----:B------:R-:W-:Y:S02]  /*20640*/  F2FP.SATFINITE.E4M3.F32.PACK_AB_MERGE_C R3, RZ, R0, RZ ;  /* 0x00000000ff03723e */ /* 0x000fe400048070ff */
[----:B------:R-:W-:-:S03]  /*20650*/  PRMT R0, RZ, 0x7610, R0 ;  /* 0x00007610ff007816 */ /* 0x000fc60000000000 */
[----:B------:R3:W-:Y:S01]  /*20660*/  @!P1 STG.E.U8 desc[UR48][R30.64+0xd9], R3 ;  /* 0x0000d9031e009986 */ /* 0x0007e2000c101130 */
[----:B------:R-:W-:Y:S05]  /*20670*/  @P2 BRA `(.L_x_482) ;  /* 0x0000000000042947 */ /* 0x000fea0003800000 */
[----:B------:R4:W5:Y:S02]  /*20680*/  LDG.E.U8 R0, desc[UR48][R6.64+0xd8] ;  /* 0x0000d83006007981 */ /* 0x000964000c1e1100 */
.L_x_482:
[----:B------:R-:W-:Y:S05]  /*20690*/  BSYNC B1 ;  /* 0x0000000000017941 */ /* 0x000fea0003800000 */
.L_x_481:
        /* <DEDUP_REMOVED lines=8> */
[----:B---3--:R-:W-:Y:S02]  /*20720*/  F2FP.SATFINITE.E4M3.F32.PACK_AB_MERGE_C R3, RZ, R0, RZ ;  /* 0x00000000ff03723e */ /* 0x008fe400048070ff */
[----:B------:R-:W-:-:S03]  /*20730*/  PRMT R0, RZ, 0x7610, R0 ;  /* 0x00007610ff007816 */ /* 0x000fc60000000000 */
[----:B------:R2:W-:Y:S01]  /*20740*/  @!P2 STG.E.U8 desc[UR48][R28.64+0xd8], R3 ;  /* 0x0000d8031c00a986 */ /* 0x0005e2000c101130 */
[----:B------:R-:W-:Y:S05]  /*20750*/  @P0 BRA `(.L_x_484) ;  /* 0x0000000000040947 */ /* 0x000fea0003800000 */
[----:B------:R3:W5:Y:S02]  /*20760*/  LDG.E.U8 R0, desc[UR48][R6.64+0xd9] ;  /* 0x0000d93006007981 */ /* 0x000764000c1e1100 */
.L_x_484:
[----:B------:R-:W-:Y:S05]  /*20770*/  BSYNC B1 ;  /* 0x0000000000017941 */ /* 0x000fea0003800000 */
.L_x_483:
[----:B------:R-:W-:Y:S05]  /*20780*/  @P0 BRA `(.L_x_485) ;  /* 0x0000004400240947 */ /* 0x000fea0003800000 */
[----:B------:R-:W2:Y:S01]  /*20790*/  LDL.LU R2, [R1+0x36c] ;  /* 0x00036c0001027983 */ /* 0x000ea20000300800 */
[----:B-----5:R-:W-:-:S04]  /*207a0*/  LOP3.LUT R0, R0, 0xff, RZ, 0xc0, !PT ;  /* 0x000000ff00007812 */ /* 0x020fc800078ec0ff */
[----:B------:R-:W-:-:S05]  /*207b0*/  F2FP.F16.E4M3.UNPACK_B R0, R0 ;  /* 0x00000000ff00723e */ /* 0x000fca00020006ff */
[----:B------:R-:W-:-:S05]  /*207c0*/  HADD2.F32 R0, -RZ, R0.H0_H0 ;  /* 0x20000000ff007230 */ /* 0x000fca0000004100 */
[----:B------:R-:W-:-:S04]  /*207d0*/  FMUL R0, R0, UR40 ;  /* 0x0000002800007c20 */ /* 0x000fc80008400000 */
[----:B--2---:R-:W-:-:S05]  /*207e0*/  FFMA R0, R2, UR41, R0 ;  /* 0x0000002902007c23 */ /* 0x004fca0008000000 */
[----:B------:R-:W-:-:S05]  /*207f0*/  F2FP.SATFINITE.E4M3.F32.PACK_AB_MERGE_C R3, RZ, R0, RZ ;  /* 0x00000000ff03723e */ /* 0x000fca00048070ff */
[----:B------:R2:W-:Y:S01]  /*20800*/  STG.E.U8 desc[UR48][R28.64+0xd9], R3 ;  /* 0x0000d9031c007986 */ /* 0x0005e2000c101130 */
[----:B------:R-:W-:Y:S05]  /*20810*/  BRA `(.L_x_485) ;  /* 0x0000004400007947 */ /* 0x000fea0003800000 */
.L_x_36:
[----:B------:R-:W2:Y:S04]  /*20820*/  LDL.LU R36, [R1+0x80] ;  /* 0x0000800001247983 */ /* 0x000ea80000300800 */
[----:B------:R-:W4:Y:S04]  /*20830*/  LDL.LU R33, [R1+0x84] ;  /* 0x0000840001217983 */ /* 0x000f280000300800 */
[----:B------:R-:W3:Y:S01]  /*20840*/  LDL.LU R32, [R1+0x88] ;  /* 0x0000880001207983 */ /* 0x000ee20000300800 */
[----:B------:R-:W-:Y:S01]  /*20850*/  ISETP.GE.AND P3, PT, R35, 0x1, PT ;  /* 0x000000012300780c */ /* 0x000fe20003f66270 */
[----:B------:R-:W-:Y:S01]  /*20860*/  FMUL R4, R4, UR41 ;  /* 0x0000002904047c20 */ /* 0x000fe20008400000 */
[----:B------:R-:W-:Y:S01]  /*20870*/  FMUL R3, R3, UR41 ;  /* 0x0000002903037c20 */ /* 0x000fe20008400000 */
[----:B------:R-:W-:Y:S01]  /*20880*/  ISETP.GE.AND P2, PT, R35, 0x9, PT ;  /* 0x000000092300780c */ /* 0x000fe20003f46270 */
[----:B------:R-:W-:Y:S01]  /*20890*/  FMUL R2, R2, UR41 ;  /* 0x0000002902027c20 */ /* 0x000fe20008400000 */
[----:B------:R-:W-:Y:S01]  /*208a0*/  ISETP.LT.OR P0, PT, R34, 0x1, !P3 ;  /* 0x000000012200780c */ /* 0x000fe20005f01670 */
[----:B-----5:R-:W-:Y:S01]  /*208b0*/  FMUL R0, R0, UR41 ;  /* 0x0000002900007c20 */ /* 0x020fe20008400000 */
[----:B------:R-:W-:Y:S01]  /*208c0*/  F2FP.SATFINITE.E4M3.F32.PACK_AB_MERGE_C R4, RZ, R4, RZ ;  /* 0x00000004ff04723e */ /* 0x000fe200048070ff */
[----:B------:R-:W-:Y:S01]  /*208d0*/  FMUL R6, R6, UR41 ;  /* 0x0000002906067c20 */ /* 0x000fe20008400000 */
[----:B------:R-:W-:Y:S01]  /*208e0*/  F2FP.SATFINITE.E4M3.F32.PACK_AB_MERGE_C R3, RZ, R3, RZ ;  /* 0x00000003ff03723e */ /* 0x000fe200048070ff */
[----:B------:R-:W-:Y:S01]  /*208f0*/  FMUL R7, R7, UR41 ;  /* 0x0000002907077c20 */ /* 0x000fe20008400000 */
[----:B------:R-:W-:Y:S01]  /*20900*/  FMUL R8, R8, UR41 ;  /* 0x0000002908087c20 */ /* 0x000fe20008400000 */
[----:B------:R-:W-:Y:S01]  /*20910*/  FMUL R9, R9, UR41 ;  /* 0x0000002909097c20 */ /* 0x000fe20008400000 */
[----:B------:R-:W-:Y:S01]  /*20920*/  FMUL R10, R10, UR41 ;  /* 0x000000290a0a7c20 */ /* 0x000fe20008400000 */
[----:B------:R-:W-:Y:S01]  /*20930*/  FMUL R11, R11, UR41 ;  /* 0x000000290b0b7c20 */ /* 0x000fe20008400000 */
[----:B------:R-:W-:Y:S01]  /*20940*/  FMUL R12, R12, UR41 ;  /* 0x000000290c0c7c20 */ /* 0x000fe20008400000 */
[----:B------:R-:W-:Y:S01]  /*20950*/  FMUL R13, R13, UR41 ;  /* 0x000000290d0d7c20 */ /* 0x000fe20008400000 */
[----:B------:R-:W-:Y:S01]  /*20960*/  FMUL R14, R14, UR41 ;  /* 0x000000290e0e7c20 */ /* 0x000fe20008400000 */
[----:B------:R-:W-:Y:S01]  /*20970*/  @!P0 STG.E.U8 desc[UR48][R24.64], R4 ;  /* 0x0000000418008986 */ /* 0x000fe2000c101130 */
[----:B------:R-:W-:-:S02]  /*20980*/  ISETP.LT.OR P0, PT, R34, 0x2, !P3 ;  /* 0x000000022200780c */ /* 0x000fc40005f01670 */
[C---:B------:R-:W-:Y:S01]  /*20990*/  ISETP.LT.OR P5, PT, R34.reuse, 0x2, !P2 ;  /* 0x000000022200780c */ /* 0x040fe200057a1670 */
[----:B------:R-:W-:Y:S01]  /*209a0*/  FMUL R15, R15, UR41 ;  /* 0x000000290f0f7c20 */ /* 0x000fe20008400000 */
[----:B------:R-:W-:Y:S01]  /*209b0*/  ISETP.LT.OR P6, PT, R34, 0x9, !P3 ;  /* 0x000000092200780c */ /* 0x000fe20005fc1670 */
[----:B------:R-:W-:Y:S01]  /*209c0*/  FMUL R16, R16, UR41 ;  /* 0x0000002910107c20 */ /* 0x000fe20008400000 */
[----:B------:R-:W-:Y:S01]  /*209d0*/  ISETP.GE.AND P1, PT, R35, 0x81, PT ;  /* 0x000000812300780c */ /* 0x000fe20003f26270 */
[----:B------:R-:W-:Y:S01]  /*209e0*/  FMUL R17, R17, UR41 ;  /* 0x0000002911117c20 */ /* 0x000fe20008400000 */
[----:B------:R-:W-:Y:S01]  /*209f0*/  FMUL R18, R18, UR41 ;  /* 0x0000002912127c20 */ /* 0x000fe20008400000 */
[----:B------:R-:W-:Y:S01]  /*20a00*/  FMUL R19, R19, UR41 ;  /* 0x0000002913137c20 */ /* 0x000fe20008400000 */
[----:B------:R-:W-:Y:S01]  /*20a10*/  FMUL R20, R20, UR41 ;  /* 0x0000002914147c20 */ /* 0x000fe20008400000 */
[----:B------:R-:W-:Y:S01]  /*20a20*/  FMUL R21, R21, UR41 ;  /* 0x0000002915157c20 */ /* 0x000fe20008400000 */
[----:B------:R-:W-:Y:S01]  /*20a30*/  FMUL R22, R22, UR41 ;  /* 0x0000002916167c20 */ /* 0x000fe20008400000 */
[----:B------:R0:W-:Y:S01]  /*20a40*/  @!P0 STG.E.U8 desc[UR48][R24.64+0x1], R3 ;  /* 0x0000010318008986 */ /* 0x0001e2000c101130 */
[----:B------:R-:W-:-:S02]  /*20a50*/  ISETP.LT.OR P0, PT, R34, 0x1, !P2 ;  /* 0x000000012200780c */ /* 0x000fc40005701670 */
[----:B------:R-:W-:Y:S01]  /*20a60*/  F2FP.SATFINITE.E4M3.F32.PACK_AB_MERGE_C R2, RZ, R2, RZ ;  /* 0x00000002ff02723e */ /* 0x000fe200048070ff */
[----:B------:R-:W-:Y:S01]  /*20a70*/  FMUL R23, R23, UR41 ;  /* 0x0000002917177c20 */ /* 0x000fe20008400000 */
[----:B------:R-:W-:Y:S01]  /*20a80*/  F2FP.SATFINITE.E4M3.F32.PACK_AB_MERGE_C R0, RZ, R0, RZ ;  /* 0x00000000ff00723e */ /* 0x000fe200048070ff */
[----:B------:R-:W-:Y:S01]  /*20a90*/  FMUL R216, R216, UR41 ;  /* 0x00000029d8d87c20 */ /* 0x000fe20008400000 */
[----:B------:R-:W-:Y:S01]  /*20aa0*/  F2FP.SATFINITE.E4M3.F32.PACK_AB_MERGE_C R6, RZ, R6, RZ ;  /* 0x00000006ff06723e */ /* 0x000fe200048070ff */
[----:B------:R-:W-:Y:S01]  /*20ab0*/  FMUL R217, R217, UR41 ;  /* 0x00000029d9d97c20 */ /* 0x000fe20008400000 */
[----:B------:R-:W-:Y:S01]  /*20ac0*/  FMUL R218, R218, UR41 ;  /* 0x00000029dada7c20 */ /* 0x000fe20008400000 */
[----:B------:R-:W-:Y:S01]  /*20ad0*/  @!P5 STG.E.U8 desc[UR48][R26.64+0x1], R0 ;  /* 0x000001001a00d986 */ /* 0x000fe2000c101130 */
[----:B------:R-:W-:-:S03]  /*20ae0*/  ISETP.LT.OR P5, PT, R34, 0xa, !P3 ;  /* 0x0000000a2200780c */ /* 0x000fc60005fa1670 */
[----:B------:R-:W-:Y:S04]  /*20af0*/  @!P0 STG.E.U8 desc[UR48][R26.64], R2 ;  /* 0x000000021a008986 */ /* 0x000fe8000c101130 */
[----:B------:R-:W-:Y:S01]  /*20b00*/  @!P6 STG.E.U8 desc[UR48][R24.64+0x8], R6 ;  /* 0x000008061800e986 */ /* 0x000fe2000c101130 */
[----:B------:R-:W-:Y:S02]  /*20b10*/  ISETP.LT.OR P6, PT, R34, 0x9, !P2 ;  /* 0x000000092200780c */ /* 0x000fe400057c1670 */
[----:B------:R-:W-:Y:S01]  /*20b20*/  F2FP.SATFINITE.E4M3.F32.PACK_AB_MERGE_C R7, RZ, R7, RZ ;  /* 0x00000007ff07723e */ /* 0x000fe200048070ff */
[----:B------:R-:W-:Y:S01]  /*20b30*/  FMUL R219, R219, UR41 ;  /* 0x00000029dbdb7c20 */ /* 0x000fe20008400000 */
[----:B------:R-:W-:Y:S01]  /*20b40*/  F2FP.SATFINITE.E4M3.F32.PACK_AB_MERGE_C R8, RZ, R8, RZ ;  /* 0x00000008ff08723e */ /* 0x000fe200048070ff */
[----:B------:R-:W-:Y:S01]  /*20b50*/  FMUL R220, R220, UR41 ;  /* 0x00000029dcdc7c20 */ /* 0x000fe20008400000 */
[----:B------:R-:W-:Y:S01]  /*20b60*/  FMUL R221, R221, UR41 ;  /* 0x00000029dddd7c20 */ /* 0x000fe20008400000 */
[----:B------:R-:W-:Y:S01]  /*20b70*/  @!P5 STG.E.U8 desc[UR48][R24.64+0x9], R7 ;  /* 0x000009071800d986 */ /* 0x000fe2000c101130 */
[----:B------:R-:W-:Y:S01]  /*20b80*/  ISETP.LT.OR P5, PT, R34, 0xa, !P2 ;  /* 0x0000000a2200780c */ /* 0x000fe200057a1670 */
[----:B------:R-:W-:Y:S01]  /*20b90*/  FMUL R222, R222, UR41 ;  /* 0x00000029dede7c20 */ /* 0x000fe20008400000 */
[----:B------:R-:W-:Y:S01]  /*20ba0*/  FMUL R223, R223, UR41 ;  /* 0x00000029dfdf7c20 */ /* 0x000fe20008400000 */
[----:B------:R-:W-:Y:S01]  /*20bb0*/  FMUL R224, R224, UR41 ;  /* 0x00000029e0e07c20 */ /* 0x000fe20008400000 */
[----:B------:R-:W3:Y:S04]  /*20bc0*/  LDL.LU R39, [R1+0x8c] ;  /* 0x00008c0001277983 */ /* 0x000ee80000300800 */
[----:B------:R-:W-:Y:S01]  /*20bd0*/  @!P6 STG.E.U8 desc[UR48][R26.64+0x8], R8 ;  /* 0x000008081a00e986 */ /* 0x000fe2000c101130 */
[----:B------:R-:W-:-:S02]  /*20be0*/  ISETP.LT.OR P6, PT, R34, 0x11, !P3 ;  /* 0x000000112200780c */ /* 0x000fc40005fc1670 */
[----:B------:R-:W-:Y:S01]  /*20bf0*/  F2FP.SATFINITE.E4M3.F32.PACK_AB_MERGE_C R9, RZ, R9, RZ ;  /* 0x00000009ff09723e */ /* 0x000fe200048070ff */
[----:B------:R-:W-:Y:S01]  /*20c00*/  FMUL R225, R225, UR41 ;  /* 0x00000029e1e17c20 */ /* 0x000fe20008400000 */
[----:B------:R-:W-:Y:S01]  /*20c10*/  F2FP.SATFINITE.E4M3.F32.PACK_AB_MERGE_C R10, RZ, R10, RZ ;  /* 0x0000000aff0a723e */ /* 0x000fe200048070ff */
[----:B------:R-:W3:Y:S04]  /*20c20*/  LDL.LU R38, [R1+0x90] ;  /* 0x0000900001267983 */ /* 0x000ee80000300800 */
[----:B------:R-:W-:Y:S01]  /*20c30*/  @!P5 STG.E.U8 desc[UR48][R26.64+0x9], R9 ;  /* 0x000009091a00d986 */ /* 0x000fe2000c101130 */
[----:B------:R-:W-:-:S03]  /*20c40*/  ISETP.LT.OR P5, PT, R34, 0x12, !P3 ;  /* 0x000000122200780c */ /* 0x000fc60005fa1670 */
[----:B------:R-:W-:Y:S01]  /*20c50*/  @!P6 STG.E.U8 desc[UR48][R24.64+0x10], R10 ;  /* 0x0000100a1800e986 */ /* 0x000fe2000c101130 */
[----:B------:R-:W-:Y:S02]  /*20c60*/  ISETP.LT.OR P6, PT, R34, 0x11, !P2 ;  /* 0x000000112200780c */ /* 0x000fe400057c1670 */
[----:B------:R-:W-:Y:S01]  /*20c70*/  F2FP.SATFINITE.E4M3.F32.PACK_AB_MERGE_C R11, RZ, R11, RZ ;  /* 0x0000000bff0b723e */ /* 0x000fe200048070ff */
[----:B------:R-:W-:Y:S01]  /*20c80*/  FMUL R226, R226, UR41 ;  /* 0x00000029e2e27c20 */ /* 0x000fe20008400000 */
[----:B0-----:R-:W-:Y:S01]  /*20c90*/  F2FP.SATFINITE.E4M3.F32.PACK_AB_MERGE_C R3, RZ, R12, RZ ;  /* 0x0000000cff03723e */ /* 0x001fe200048070ff */
[----:B------:R-:W3:Y:S04]  /*20ca0*/  LDL.LU R41, [R1+0x94] ;  /* 0x0000940001297983 */ /* 0x000ee80000300800 */
[----:B------:R-:W-:Y:S01]  /*20cb0*/  @!P5 STG.E.U8 desc[UR48][R24.64+0x11], R11 ;  /* 0x0000110b1800d986 */ /* 0x000fe2000c101130 */
[----:B------:R-:W-:-:S03]  /*20cc0*/  ISETP.LT.OR P5, PT, R34, 0x12, !P2 ;  /* 0x000000122200780c */ /* 0x000fc600057a1670 */
[----:B------:R0:W-:Y:S01]  /*20cd0*/  @!P6 STG.E.U8 desc[UR48][R26.64+0x10], R3 ;  /* 0x000010031a00e986 */ /* 0x0001e2000c101130 */
[----:B------:R-:W-:Y:S02]  /*20ce0*/  ISETP.LT.OR P6, PT, R34, 0x19, !P3 ;  /* 0x000000192200780c */ /* 0x000fe40005fc1670 */
[----:B------:R-:W-:Y:S01]  /*20cf0*/  F2FP.SATFINITE.E4M3.F32.PACK_AB_MERGE_C R13, RZ, R13, RZ ;  /* 0x0000000dff0d723e */ /* 0x000fe200048070ff */
[----:B------:R-:W3:Y:S01]  /*20d00*/  LDL.LU R37, [R1+0x98] ;  /* 0x0000980001257983 */ /* 0x000ee20000300800 */
[----:B------:R-:W-:Y:S01]  /*20d10*/  F2FP.SATFINITE.E4M3.F32.PACK_AB_MERGE_C R5, RZ, R14, RZ ;  /* 0x0000000eff05723e */ /* 0x000fe200048070ff */
[----:B------:R-:W-:Y:S01]  /*20d20*/  FMUL R227, R227, UR41 ;  /* 0x00000029e3e37c20 */ /* 0x000fe20008400000 */
[----:B------:R-:W-:Y:S01]  /*20d30*/  F2FP.SATFINITE.E4M3.F32.PACK_AB_MERGE_C R15, RZ, R15, RZ ;  /* 0x0000000fff0f723e */ /* 0x000fe200048070ff */
[----:B------:R-:W-:Y:S01]  /*20d40*/  FMUL R228, R228, UR41 ;  /* 0x00000029e4e47c20 */ /* 0x000fe20008400000 */
[----:B------:R-:W-:Y:S01]  /*20d50*/  F2FP.SATFINITE.E4M3.F32.PACK_AB_MERGE_C R17, RZ, R17, RZ ;  /* 0x00000011ff11723e */ /* 0x000fe200048070ff */
[----:B------:R-:W-:Y:S01]  /*20d60*/  @!P5 STG.E.U8 desc[UR48][R26.64+0x11], R13 ;  /* 0x0000110d1a00d986 */ /* 0x000fe2000c101130 */
[C---:B------:R-:W-:Y:S01]  /*20d70*/  ISETP.LT.OR P5, PT, R34.reuse, 0x1a, !P3 ;  /* 0x0000001a2200780c */ /* 0x040fe20005fa1670 */
[----:B------:R-:W-:Y:S01]  /*20d80*/  FMUL R229, R229, UR41 ;  /* 0x00000029e5e57c20 */ /* 0x000fe20008400000 */
[----:B0-----:R-:W-:Y:S01]  /*20d90*/  F2FP.SATFINITE.E4M3.F32.PACK_AB_MERGE_C R3, RZ, R16, RZ ;  /* 0x00000010ff03723e */ /* 0x001fe200048070ff */
[----:B------:R0:W-:Y:S01]  /*20da0*/  @!P6 STG.E.U8 desc[UR48][R24.64+0x18], R5 ;  /* 0x000018051800e986 */ /* 0x0001e2000c101130 */
[----:B------:R-:W-:-:S02]  /*20db0*/  ISETP.LT.OR P6, PT, R34, 0x19, !P2 ;  /* 0x000000192200780c */ /* 0x000fc400057c1670 */
[----:B------:R-:W-:Y:S02]  /*20dc0*/  ISETP.GE.AND P0, PT, R35, 0x89, PT ;  /* 0x000000892300780c */ /* 0x000fe40003f06270 */
[----:B------:R-:W-:Y:S02]  /*20dd0*/  F2FP.SATFINITE.E4M3.F32.PACK_AB_MERGE_C R19, RZ, R19, RZ ;  /* 0x00000013ff13723e */ /* 0x000fe400048070ff */
[----:B------:R-:W-:Y:S02]  /*20de0*/  F2FP.SATFINITE.E4M3.F32.PACK_AB_MERGE_C R21, RZ, R21, RZ ;  /* 0x00000015ff15723e */ /* 0x000fe400048070ff */
[----:B------:R-:W-:Y:S01]  /*20df0*/  F2FP.SATFINITE.E4M3.F32.PACK_AB_MERGE_C R23, RZ, R23, RZ ;  /* 0x00000017ff17723e */ /* 0x000fe200048070ff */
[----:B------:R-:W-:Y:S01]  /*20e00*/  @!P5 STG.E.U8 desc[UR48][R24.64+0x19], R15 ;  /* 0x0000190f1800d986 */ /* 0x000fe2000c101130 */
[C---:B------:R-:W-:Y:S02]  /*20e10*/  ISETP.LT.OR P5, PT, R34.reuse, 0x1a, !P2 ;  /* 0x0000001a2200780c */ /* 0x040fe400057a1670 */
[----:B0-----:R-:W-:Y:S01]  /*20e20*/  F2FP.SATFINITE.E4M3.F32.PACK_AB_MERGE_C R5, RZ, R18, RZ ;  /* 0x00000012ff05723e */ /* 0x001fe200048070ff */
[----:B------:R0:W-:Y:S01]  /*20e30*/  @!P6 STG.E.U8 desc[UR48][R26.64+0x18], R3 ;  /* 0x000018031a00e986 */ /* 0x0001e2000c101130 */
[----:B------:R-:W-:-:S02]  /*20e40*/  ISETP.LT.OR P6, PT, R34, 0x1, !P1 ;  /* 0x000000012200780c */ /* 0x000fc40004fc1670 */
[----:B------:R-:W-:Y:S02]  /*20e50*/  F2FP.SATFINITE.E4M3.F32.PACK_AB_MERGE_C R217, RZ, R217, RZ ;  /* 0x000000d9ffd9723e */ /* 0x000fe400048070ff */
        /* <DEDUP_REMOVED lines=10> */
[----:B------:R-:W-:-:S03]  /*20f00*/  F2FP.SATFINITE.E4M3.F32.PACK_AB_MERGE_C R229, RZ, R229, RZ ;  /* 0x000000e5ffe5723e */ /* 0x000fc600048070ff */
[----:B------:R-:W-:Y:S01]  /*20f10*/  @!P5 STG.E.U8 desc[UR48][R30.64+0x1], R19 ;  /* 0x000001131e00d986 */ /* 0x000fe2000c101130 */
[C---:B------:R-:W-:Y:S02]  /*20f20*/  ISETP.LT.OR P5, PT, R34.reuse, 0x2, !P0 ;  /* 0x000000022200780c */ /* 0x040fe400047a1670 */
[----:B0-----:R-:W-:Y:S01]  /*20f30*/  F2FP.SATFINITE.E4M3.F32.PACK_AB_MERGE_C R5, RZ, R22, RZ ;  /* 0x00000016ff05723e */ /* 0x001fe200048070ff */
[----:B------:R0:W-:Y:S01]  /*20f40*/  @!P6 STG.E.U8 desc[UR48][R28.64], R3 ;  /* 0x000000031c00e986 */ /* 0x0001e2000c101130 */
[----:B------:R-:W-:-:S09]  /*20f50*/  ISETP.LT.OR P6, PT, R34, 0x9, !P1 ;  /* 0x000000092200780c */ /* 0x000fd20004fc1670 */
        /* <DEDUP_REMOVED lines=36> */
[----:B------:R-:W-:-:S03]  /*211a0*/  ISETP.LT.OR P5, PT, R34, 0x22, !P2 ;  /* 0x000000222200780c */ /* 0x000fc600057a1670 */
[----:B------:R1:W-:Y:S01]  /*211b0*/  @!P6 STG.E.U8 desc[UR48][R26.64+0x20], R3 ;  /* 0x000020031a00e986 */ /* 0x0003e2000c101130 */
[----:B------:R-:W-:Y:S01]  /*211c0*/  ISETP.LT.OR P6, PT, R34, 0x29, !P3 ;  /* 0x000000292200780c */ /* 0x000fe20005fc1670 */
[----:B--2---:R-:W-:Y:S02]  /*211d0*/  FMUL R0, R36, UR41 ;  /* 0x0000002924007c20 */ /* 0x004fe40008400000 */
[----:B------:R-:W2:Y:S01]  /*211e0*/  LDL.LU R36, [R1+0x9c] ;  /* 0x00009c0001247983 */ /* 0x000ea20000300800 */
[----:B----4-:R-:W-:Y:S02]  /*211f0*/  FMUL R2, R33, UR41 ;  /* 0x0000002921027c20 */ /* 0x010fe40008400000 */
[----:B0-----:R-:W-:Y:S01]  /*21200*/  F2FP.SATFINITE.E4M3.F32.PACK_AB_MERGE_C R5, RZ, R0, RZ ;  /* 0x00000000ff05723e */ /* 0x001fe200048070ff */
[----:B------:R-:W4:Y:S01]  /*21210*/  LDL.LU R33, [R1+0xa0] ;  /* 0x0000a00001217983 */ /* 0x000f220000300800 */
[----:B---3--:R-:W-:-:S03]  /*21220*/  FMUL R0, R32, UR41 ;  /* 0x0000002920007c20 */ /* 0x008fc60008400000 */
[----:B------:R-:W3:Y:S04]  /*21230*/  LDL.LU R32, [R1+0xa4] ;  /* 0x0000a40001207983 */ /* 0x000ee80000300800 */
[----:B------:R-:W-:Y:S01]  /*21240*/  @!P5 STG.E.U8 desc[UR48][R26.64+0x21], R229 ;  /* 0x000021e51a00d986 */ /* 0x000fe2000c101130 */
[C---:B------:R-:W-:Y:S02]  /*21250*/  ISETP.LT.OR P5, PT, R34.reuse, 0x2a, !P3 ;  /* 0x0000002a2200780c */ /* 0x040fe40005fa1670 */
[----:B------:R-:W-:Y:S01]  /*21260*/  F2FP.SATFINITE.E4M3.F32.PACK_AB_MERGE_C R7, RZ, R2, RZ ;  /* 0x00000002ff07723e */ /* 0x000fe200048070ff */
[----:B------:R0:W-:Y:S01]  /*21270*/  @!P6 STG.E.U8 desc[UR48][R24.64+0x28], R5 ;  /* 0x000028051800e986 */ /* 0x0001e2000c101130 */
[----:B------:R-:W-:Y:S02]  /*21280*/  ISETP.LT.OR P6, PT, R34, 0x29, !P2 ;  /* 0x000000292200780c */ /* 0x000fe400057c1670 */
[----:B-1----:R-:W-:-:S07]  /*21290*/  F2FP.SATFINITE.E4M3.F32.PACK_AB_MERGE_C R3, RZ, R0, RZ ;  /* 0x00000000ff03723e */ /* 0x002fce00048070ff */
[----:B------:R1:W-:Y:S01]  /*212a0*/  @!P5 STG.E.U8 desc[UR48][R24.64+0x29], R7 ;  /* 0x000029071800d986 */ /* 0x0003e2000c101130 */
[----:B------:R-:W-:-:S03]  /*212b0*/  ISETP.LT.OR P5, PT, R34, 0x2a, !P2 ;  /* 0x0000002a2200780c */ /* 0x000fc600057a1670 */
[----:B------:R1:W-:Y:S01]  /*212c0*/  @!P6 STG.E.U8 desc[UR48][R26.64+0x28], R3 ;  /* 0x000028031a00e986 */ /* 0x0003e2000c101130 */
[----:B------:R-:W-:-:S03]  /*212d0*/  FMUL R2, R39, UR41 ;  /* 0x0000002927027c20 */ /* 0x000fc60008400000 */
[----:B------:R-:W3:Y:S02]  /*212e0*/  LDL.LU R39, [R1+0xa8] ;  /* 0x0000a80001277983 */ /* 0x000ee40000300800 */
[----:B------:R-:W-:Y:S01]  /*212f0*/  F2FP.SATFINITE.E4M3.F32.PACK_AB_MERGE_C R9, RZ, R2, RZ ;  /* 0x00000002ff09723e */ /* 0x000fe200048070ff */
[----:B------:R-:W-:Y:S02]  /*21300*/  FMUL R0, R38, UR41 ;  /* 0x0000002926007c20 */ /* 0x000fe40008400000 */
[----:B------:R-:W3:Y:S03]  /*21310*/  LDL.LU R38, [R1+0xac] ;  /* 0x0000ac0001267983 */ /* 0x000ee60000300800 */
[----:B0-----:R-:W-:Y:S01]  /*21320*/  F2FP.SATFINITE.E4M3.F32.PACK_AB_MERGE_C R5, RZ, R0, RZ ;  /* 0x00000000ff05723e */ /* 0x001fe200048070ff */
[----:B------:R-:W-:Y:S02]  /*21330*/  FMUL R2, R41, UR41 ;  /* 0x0000002929027c20 */ /* 0x000fe40008400000 */
[----:B------:R-:W3:Y:S03]  /*21340*/  LDL.LU R41, [R1+0xb0] ;  /* 0x0000b00001297983 */ /* 0x000ee60000300800 */
[----:B-1----:R-:W-:Y:S01]  /*21350*/  F2FP.SATFINITE.E4M3.F32.PACK_AB_MERGE_C R7, RZ, R2, RZ ;  /* 0x00000002ff07723e */ /* 0x002fe200048070ff */
[----:B------:R0:W-:Y:S01]  /*21360*/  @!P5 STG.E.U8 desc[UR48][R26.64+0x29], R9 ;  /* 0x000029091a00d986 */ /* 0x0001e2000c101130 */
[----:B------:R-:W-:-:S03]  /*21370*/  FMUL R0, R37, UR41 ;  /* 0x0000002925007c20 */ /* 0x000fc60008400000 */
[----:B------:R-:W3:Y:S02]  /*21380*/  LDL.LU R37, [R1+0xb4] ;  /* 0x0000b40001257983 */ /* 0x000ee40000300800 */
[----:B------:R-:W-:Y:S01]  /*21390*/  F2FP.SATFINITE.E4M3.F32.PACK_AB_MERGE_C R3, RZ, R0, RZ ;  /* 0x00000000ff03723e */ /* 0x000fe200048070ff */
[----:B--2---:R-:W-:Y:S02]  /*213a0*/  FMUL R2, R36, UR41 ;  /* 0x0000002924027c20 */ /* 0x004fe40008400000 */
[----:B------:R-:W2:Y:S01]  /*213b0*/  LDL.LU R36, [R1+0xb8] ;  /* 0x0000b80001247983 */ /* 0x000ea20000300800 */
[----:B----4-:R-:W-:Y:S02]  /*213c0*/  FMUL R0, R33, UR41 ;  /* 0x0000002921007c20 */ /* 0x010fe40008400000 */
[----:B0-----:R-:W-:Y:S01]  /*213d0*/  F2FP.SATFINITE.E4M3.F32.PACK_AB_MERGE_C R9, RZ, R2, RZ ;  /* 0x00000002ff09723e */ /* 0x001fe200048070ff */
[----:B------:R-:W4:Y:S01]  /*213e0*/  LDL.LU R33, [R1+0xbc] ;  /* 0x0000bc0001217983 */ /* 0x000f220000300800 */
[----:B---3--:R-:W-:-:S03]  /*213f0*/  FMUL R2, R32, UR41 ;  /* 0x0000002920027c20 */ /* 0x008fc60008400000 */
[----:B------:R-:W3:Y:S01]  /*21400*/  LDL.LU R32, [R1+0xc0] ;  /* 0x0000c00001207983 */ /* 0x000ee20000300800 */
[C---:B------:R-:W-:Y:S02]  /*21410*/  ISETP.LT.OR P6, PT, R34.reuse, 0x31, !P3 ;  /* 0x000000312200780c */ /* 0x040fe40005fc1670 */
[----:B------:R-:W-:-:S11]  /*21420*/  ISETP.LT.OR P5, PT, R34, 0x32, !P3 ;  /* 0x000000322200780c */ /* 0x000fd60005fa1670 */
[----:B------:R0:W-:Y:S01]  /*21430*/  @!P6 STG.E.U8 desc[UR48][R24.64+0x30], R5 ;  /* 0x000030051800e986 */ /* 0x0001e2000c101130 */
[----:B------:R-:W-:-:S03]  /*21440*/  ISETP.LT.OR P6, PT, R34, 0x31, !P2 ;  /* 0x000000312200780c */ /* 0x000fc600057c1670 */
[----:B------:R1:W-:Y:S01]  /*21450*/  @!P5 STG.E.U8 desc[UR48][R24.64+0x31], R7 ;  /* 0x000031071800d986 */ /* 0x0003e2000c101130 */
[----:B------:R-:W-:-:S09]  /*21460*/  ISETP.LT.OR P5, PT, R34, 0x32, !P2 ;  /* 0x000000322200780c */ /* 0x000fd200057a1670 */
[----:B------:R1:W-:Y:S01]  /*21470*/  @!P6 STG.E.U8 desc[UR48][R26.64+0x30], R3 ;  /* 0x000030031a00e986 */ /* 0x0003e2000c101130 */
[C---:B------:R-:W-:Y:S02]  /*21480*/  ISETP.LT.OR P6, PT, R34.reuse, 0x39, !P3 ;  /* 0x000000392200780c */ /* 0x040fe40005fc1670 */
[----:B0-----:R-:W-:Y:S01]  /*21490*/  F2FP.SATFINITE.E4M3.F32.PACK_AB_MERGE_C R5, RZ, R0, RZ ;  /* 0x00000000ff05723e */ /* 0x001fe200048070ff */
        /* <DEDUP_REMOVED lines=745> */
[----:B------:R-:W3:Y:S04]  /*24330*/  LDL.LU R38, [R1+0x314] ;  /* 0x0003140001267983 */ /* 0x000ee80000300800 */
[----:B------:R-:W3:Y:S01]  /*24340*/  LDL.LU R43, [R1+0x318] ;  /* 0x00031800012b7983 */ /* 0x000ee20000300800 */
[----:B0-----:R-:W-:Y:S01]  /*24350*/  F2FP.SATFINITE.E4M3.F32.PACK_AB_MERGE_C R3, RZ, R0, RZ ;  /* 0x00000000ff03723e */ /* 0x001fe200048070ff */
[----:B------:R-:W-:-:S05]  /*24360*/  FMUL R2, R41, UR41 ;  /* 0x0000002929027c20 */ /* 0x000fca0008400000 */
        /* <DEDUP_REMOVED lines=13> */
[C---:B------:R-:W-:Y:S01]  /*24440*/  ISETP.LT.OR P5, PT, R34.reuse, 0xc2, !P2 ;  /* 0x000000c22200780c */ /* 0x040fe200057a1670 */
[----:B------:R-:W3:Y:S04]  /*24450*/  LDL.LU R42, [R1+0x32c] ;  /* 0x00032c00012a7983 */ /* 0x000ee80000300800 */
[----:B------:R-:W3:Y:S06]  /*24460*/  LDL.LU R41, [R1+0x330] ;  /* 0x0003300001297983 */ /* 0x000eec0000300800 */
        /* <DEDUP_REMOVED lines=17> */
[----:B------:R-:W3:Y:S01]  /*24580*/  LDL.LU R38, [R1+0x338] ;  /* 0x0003380001267983 */ /* 0x000ee20000300800 */
[----:B------:R-:W-:Y:S02]  /*24590*/  FMUL R0, R43, UR41 ;  /* 0x000000292b007c20 */ /* 0x000fe40008400000 */
[----:B0-----:R-:W-:-:S03]  /*245a0*/  F2FP.SATFINITE.E4M3.F32.PACK_AB_MERGE_C R7, RZ, R2, RZ ;  /* 0x00000002ff07723e */ /* 0x001fc600048070ff */
        /* <DEDUP_REMOVED lines=14> */
[----:B------:R-:W3:Y:S10]  /*24690*/  LDL.LU R43, [R1+0x34c] ;  /* 0x00034c00012b7983 */ /* 0x000ef40000300800 */
[----:B------:R0:W-:Y:S01]  /*246a0*/  @!P5 STG.E.U8 desc[UR48][R24.64+0xd1], R7 ;  /* 0x0000d1071800d986 */ /* 0x0001e2000c101130 */
[----:B------:R-:W-:-:S03]  /*246b0*/  ISETP.LT.OR P5, PT, R34, 0xd2, !P2 ;  /* 0x000000d22200780c */ /* 0x000fc600057a1670 */
[----:B------:R-:W-:Y:S01]  /*246c0*/  @!P6 STG.E.U8 desc[UR48][R26.64+0xd0], R3 ;  /* 0x0000d0031a00e986 */ /* 0x000fe2000c101130 */
[----:B------:R-:W-:Y:S02]  /*246d0*/  ISETP.LT.OR P6, PT, R34, 0xd9, !P3 ;  /* 0x000000d92200780c */ /* 0x000fe40005fc1670 */
[----:B------:R-:W-:Y:S01]  /*246e0*/  F2FP.SATFINITE.E4M3.F32.PACK_AB_MERGE_C R11, RZ, R0, RZ ;  /* 0x00000000ff0b723e */ /* 0x000fe200048070ff */
[----:B------:R-:W-:Y:S01]  /*246f0*/  FMUL R0, R42, UR41 ;  /* 0x000000292a007c20 */ /* 0x000fe20008400000 */
[C---:B------:R-:W-:Y:S01]  /*24700*/  ISETP.LT.OR P3, PT, R34.reuse, 0xda, !P3 ;  /* 0x000000da2200780c */ /* 0x040fe20005f61670 */
[----:B------:R-:W3:Y:S01]  /*24710*/  LDL.LU R42, [R1+0x350] ;  /* 0x00035000012a7983 */ /* 0x000ee20000300800 */
[----:B0-----:R-:W-:Y:S01]  /*24720*/  F2FP.SATFINITE.E4M3.F32.PACK_AB_MERGE_C R7, RZ, R2, RZ ;  /* 0x00000002ff07723e */ /* 0x001fe200048070ff */
[----:B------:R-:W-:Y:S02]  /*24730*/  FMUL R2, R41, UR41 ;  /* 0x0000002929027c20 */ /* 0x000fe40008400000 */
[----:B------:R-:W-:Y:S01]  /*24740*/  @!P5 STG.E.U8 desc[UR48][R26.64+0xd1], R9 ;  /* 0x0000d1091a00d986 */ /* 0x000fe2000c101130 */
[----:B------:R-:W-:-:S02]  /*24750*/  ISETP.LT.OR P5, PT, R34, 0xd9, !P2 ;  /* 0x000000d92200780c */ /* 0x000fc400057a1670 */
[----:B------:R-:W-:Y:S01]  /*24760*/  ISETP.LT.OR P2, PT, R34, 0xda, !P2 ;  /* 0x000000da2200780c */ /* 0x000fe20005741670 */
[----:B------:R-:W3:Y:S04]  /*24770*/  LDL.LU R41, [R1+0x354] ;  /* 0x0003540001297983 */ /* 0x000ee80000300800 */
[----:B------:R0:W-:Y:S04]  /*24780*/  @!P6 STG.E.U8 desc[UR48][R24.64+0xd8], R5 ;  /* 0x0000d8051800e986 */ /* 0x0001e8000c101130 */
[----:B------:R1:W-:Y:S01]  /*24790*/  @!P3 STG.E.U8 desc[UR48][R24.64+0xd9], R7 ;  /* 0x0000d9071800b986 */ /* 0x0003e2000c101130 */
[----:B0-----:R-:W-:-:S02]  /*247a0*/  F2FP.SATFINITE.E4M3.F32.PACK_AB_MERGE_C R5, RZ, R0, RZ ;  /* 0x00000000ff05723e */ /* 0x001fc400048070ff */
[----:B-1----:R-:W-:-:S03]  /*247b0*/  F2FP.SATFINITE.E4M3.F32.PACK_AB_MERGE_C R7, RZ, R2, RZ ;  /* 0x00000002ff07723e */ /* 0x002fc600048070ff */
[----:B------:R0:W-:Y:S01]  /*247c0*/  @!P2 STG.E.U8 desc[UR48][R26.64+0xd9], R5 ;  /* 0x0000d9051a00a986 */ /* 0x0001e2000c101130 */
[----:B------:R-:W-:-:S03]  /*247d0*/  FMUL R3, R39, UR41 ;  /* 0x0000002927037c20 */ /* 0x000fc60008400000 */
[----:B------:R-:W3:Y:S02]  /*247e0*/  LDL.LU R39, [R1+0x358] ;  /* 0x0003580001277983 */ /* 0x000ee40000300800 */
[----:B------:R-:W-:Y:S01]  /*247f0*/  F2FP.SATFINITE.E4M3.F32.PACK_AB_MERGE_C R9, RZ, R3, RZ ;  /* 0x00000003ff09723e */ /* 0x000fe200048070ff */
[----:B------:R-:W-:Y:S02]  /*24800*/  FMUL R4, R38, UR41 ;  /* 0x0000002926047c20 */ /* 0x000fe40008400000 */
[----:B------:R-:W3:Y:S01]  /*24810*/  LDL.LU R38, [R1+0x35c] ;  /* 0x00035c0001267983 */ /* 0x000ee20000300800 */
[----:B------:R-:W-:-:S03]  /*24820*/  FMUL R0, R37, UR41 ;  /* 0x0000002925007c20 */ /* 0x000fc60008400000 */
[----:B------:R-:W3:Y:S02]  /*24830*/  LDL.LU R37, [R1+0x360] ;  /* 0x0003600001257983 */ /* 0x000ee40000300800 */
[----:B0-----:R-:W-:Y:S01]  /*24840*/  F2FP.SATFINITE.E4M3.F32.PACK_AB_MERGE_C R5, RZ, R0, RZ ;  /* 0x00000000ff05723e */ /* 0x001fe200048070ff */
[----:B--2---:R-:W-:Y:S02]  /*24850*/  FMUL R2, R36, UR41 ;  /* 0x0000002924027c20 */ /* 0x004fe40008400000 */
[----:B------:R-:W2:Y:S01]  /*24860*/  LDL.LU R36, [R1+0x364] ;  /* 0x0003640001247983 */ /* 0x000ea20000300800 */
[----:B----4-:R-:W-:-:S03]  /*24870*/  FMUL R3, R33, UR41 ;  /* 0x0000002921037c20 */ /* 0x010fc60008400000 */
[----:B------:R-:W4:Y:S01]  /*24880*/  LDL.LU R33, [R1+0x368] ;  /* 0x0003680001217983 */ /* 0x000f220000300800 */
[----:B---3--:R-:W-:-:S03]  /*24890*/  FMUL R0, R32, UR41 ;  /* 0x0000002920007c20 */ /* 0x008fc60008400000 */
[----:B------:R-:W3:Y:S01]  /*248a0*/  LDL.LU R32, [R1+0x36c] ;  /* 0x00036c0001207983 */ /* 0x000ee20000300800 */
[C---:B------:R-:W-:Y:S02]  /*248b0*/  ISETP.LT.OR P6, PT, R34.reuse, 0xc1, !P1 ;  /* 0x000000c12200780c */ /* 0x040fe40004fc1670 */
[C---:B------:R-:W-:Y:S01]  /*248c0*/  ISETP.LT.OR P3, PT, R34.reuse, 0xc2, !P1 ;  /* 0x000000c22200780c */ /* 0x040fe20004f61670 */
[----:B------:R-:W-:Y:S01]  /*248d0*/  @!P5 STG.E.U8 desc[UR48][R26.64+0xd8], R11 ;  /* 0x0000d80b1a00d986 */ /* 0x000fe2000c101130 */
[C---:B------:R-:W-:Y:S02]  /*248e0*/  ISETP.LT.OR P5, PT, R34.reuse, 0xc1, !P0 ;  /* 0x000000c12200780c */ /* 0x040fe400047a1670 */
[----:B------:R-:W-:-:S07]  /*248f0*/  ISETP.LT.OR P2, PT, R34, 0xca, !P1 ;  /* 0x000000ca2200780c */ /* 0x000fce0004f41670 */
[----:B------:R0:W-:Y:S01]  /*24900*/  @!P6 STG.E.U8 desc[UR48][R30.64+0xc0], R7 ;  /* 0x0000c0071e00e986 */ /* 0x0001e2000c101130 */
[----:B------:R-:W-:-:S03]  /*24910*/  ISETP.LT.OR P6, PT, R34, 0xc2, !P0 ;  /* 0x000000c22200780c */ /* 0x000fc600047c1670 */
[----:B------:R1:W-:Y:S01]  /*24920*/  @!P3 STG.E.U8 desc[UR48][R30.64+0xc1], R9 ;  /* 0x0000c1091e00b986 */ /* 0x0003e2000c101130 */
[C---:B------:R-:W-:Y:S02]  /*24930*/  ISETP.LT.OR P3, PT, R34.reuse, 0xc9, !P1 ;  /* 0x000000c92200780c */ /* 0x040fe40004f61670 */
[----:B------:R-:W-:Y:S02]  /*24940*/  F2FP.SATFINITE.E4M3.F32.PACK_AB_MERGE_C R13, RZ, R4, RZ ;  /* 0x00000004ff0d723e */ /* 0x000fe400048070ff */
[----:B0-----:R-:W-:Y:S02]  /*24950*/  F2FP.SATFINITE.E4M3.F32.PACK_AB_MERGE_C R7, RZ, R2, RZ ;  /* 0x00000002ff07723e */ /* 0x001fe400048070ff */
[----:B-1----:R-:W-:Y:S01]  /*24960*/  F2FP.SATFINITE.E4M3.F32.PACK_AB_MERGE_C R9, RZ, R3, RZ ;  /* 0x00000003ff09723e */ /* 0x002fe200048070ff */
[----:B------:R-:W-:Y:S01]  /*24970*/  @!P5 STG.E.U8 desc[UR48][R28.64+0xc0], R13 ;  /* 0x0000c00d1c00d986 */ /* 0x000fe2000c101130 */
[----:B------:R-:W-:-:S03]  /*24980*/  ISETP.LT.OR P5, PT, R34, 0xc9, !P0 ;  /* 0x000000c92200780c */ /* 0x000fc600047a1670 */
[----:B------:R0:W-:Y:S01]  /*24990*/  @!P6 STG.E.U8 desc[UR48][R28.64+0xc1], R5 ;  /* 0x0000c1051c00e986 */ /* 0x0001e2000c101130 */
[----:B------:R-:W-:-:S03]  /*249a0*/  ISETP.LT.OR P6, PT, R34, 0xca, !P0 ;  /* 0x000000ca2200780c */ /* 0x000fc600047c1670 */
[----:B------:R1:W-:Y:S01]  /*249b0*/  @!P2 STG.E.U8 desc[UR48][R30.64+0xc9], R9 ;  /* 0x0000c9091e00a986 */ /* 0x0003e2000c101130 */
[C---:B------:R-:W-:Y:S01]  /*249c0*/  ISETP.LT.OR P2, PT, R34.reuse, 0xd2, !P1 ;  /* 0x000000d22200780c */ /* 0x040fe20004f41670 */
[----:B------:R-:W-:Y:S02]  /*249d0*/  FMUL R2, R43, UR41 ;  /* 0x000000292b027c20 */ /* 0x000fe40008400000 */
[----:B------:R1:W-:Y:S01]  /*249e0*/  @!P3 STG.E.U8 desc[UR48][R30.64+0xc8], R7 ;  /* 0x0000c8071e00b986 */ /* 0x0003e2000c101130 */
[----:B------:R-:W-:Y:S01]  /*249f0*/  ISETP.LT.OR P3, PT, R34, 0xd1, !P1 ;  /* 0x000000d12200780c */ /* 0x000fe20004f61670 */
[----:B------:R-:W-:Y:S01]  /*24a00*/  FMUL R3, R41, UR41 ;  /* 0x0000002929037c20 */ /* 0x000fe20008400000 */
[----:B------:R-:W-:Y:S01]  /*24a10*/  F2FP.SATFINITE.E4M3.F32.PACK_AB_MERGE_C R11, RZ, R0, RZ ;  /* 0x00000000ff0b723e */ /* 0x000fe200048070ff */
[----:B------:R-:W-:Y:S01]  /*24a20*/  FMUL R0, R42, UR41 ;  /* 0x000000292a007c20 */ /* 0x000fe20008400000 */
[----:B0-----:R-:W-:Y:S02]  /*24a30*/  F2FP.SATFINITE.E4M3.F32.PACK_AB_MERGE_C R5, RZ, R2, RZ ;  /* 0x00000002ff05723e */ /* 0x001fe400048070ff */
[----:B-1----:R-:W-:Y:S01]  /*24a40*/  F2FP.SATFINITE.E4M3.F32.PACK_AB_MERGE_C R9, RZ, R3, RZ ;  /* 0x00000003ff09723e */ /* 0x002fe200048070ff */
[----:B------:R-:W-:Y:S01]  /*24a50*/  @!P5 STG.E.U8 desc[UR48][R28.64+0xc8], R11 ;  /* 0x0000c80b1c00d986 */ /* 0x000fe2000c101130 */
[----:B------:R-:W-:-:S03]  /*24a60*/  F2FP.SATFINITE.E4M3.F32.PACK_AB_MERGE_C R7, RZ, R0, RZ ;  /* 0x00000000ff07723e */ /* 0x000fc600048070ff */
[----:B------:R-:W-:Y:S01]  /*24a70*/  @!P6 STG.E.U8 desc[UR48][R28.64+0xc9], R5 ;  /* 0x0000c9051c00e986 */ /* 0x000fe2000c101130 */
[C---:B------:R-:W-:Y:S02]  /*24a80*/  ISETP.LT.OR P5, PT, R34.reuse, 0xd1, !P0 ;  /* 0x000000d12200780c */ /* 0x040fe400047a1670 */
[C---:B------:R-:W-:Y:S01]  /*24a90*/  ISETP.LT.OR P6, PT, R34.reuse, 0xd2, !P0 ;  /* 0x000000d22200780c */ /* 0x040fe200047c1670 */
[----:B------:R-:W-:Y:S01]  /*24aa0*/  @!P2 STG.E.U8 desc[UR48][R30.64+0xd1], R9 ;  /* 0x0000d1091e00a986 */ /* 0x000fe2000c101130 */
[----:B------:R-:W-:Y:S01]  /*24ab0*/  FMUL R0, R39, UR41 ;  /* 0x0000002927007c20 */ /* 0x000fe20008400000 */
[C---:B------:R-:W-:Y:S02]  /*24ac0*/  ISETP.LT.OR P2, PT, R34.reuse, 0xd9, !P1 ;  /* 0x000000d92200780c */ /* 0x040fe40004f41670 */
[----:B------:R0:W-:Y:S01]  /*24ad0*/  @!P3 STG.E.U8 desc[UR48][R30.64+0xd0], R7 ;  /* 0x0000d0071e00b986 */ /* 0x0001e2000c101130 */
[C---:B------:R-:W-:Y:S02]  /*24ae0*/  ISETP.LT.OR P1, PT, R34.reuse, 0xda, !P1 ;  /* 0x000000da2200780c */ /* 0x040fe40004f21670 */
[----:B------:R-:W-:-:S02]  /*24af0*/  ISETP.LT.OR P3, PT, R34, 0xd9, !P0 ;  /* 0x000000d92200780c */ /* 0x000fc40004761670 */
[----:B------:R-:W-:Y:S02]  /*24b00*/  F2FP.SATFINITE.E4M3.F32.PACK_AB_MERGE_C R13, RZ, R0, RZ ;  /* 0x00000000ff0d723e */ /* 0x000fe400048070ff */
[----:B------:R-:W-:Y:S01]  /*24b10*/  ISETP.LT.OR P0, PT, R34, 0xda, !P0 ;  /* 0x000000da2200780c */ /* 0x000fe20004701670 */
[----:B------:R-:W-:-:S05]  /*24b20*/  FMUL R0, R38, UR41 ;  /* 0x0000002926007c20 */ /* 0x000fca0008400000 */
[----:B0-----:R-:W-:Y:S01]  /*24b30*/  F2FP.SATFINITE.E4M3.F32.PACK_AB_MERGE_C R7, RZ, R0, RZ ;  /* 0x00000000ff07723e */ /* 0x001fe200048070ff */
[----:B------:R0:W-:Y:S04]  /*24b40*/  @!P5 STG.E.U8 desc[UR48][R28.64+0xd0], R13 ;  /* 0x0000d00d1c00d986 */ /* 0x0001e8000c101130 */
[----:B------:R0:W-:Y:S01]  /*24b50*/  @!P6 STG.E.U8 desc[UR48][R28.64+0xd1], R7 ;  /* 0x0000d1071c00e986 */ /* 0x0001e2000c101130 */
[----:B------:R-:W-:-:S05]  /*24b60*/  FMUL R2, R37, UR41 ;  /* 0x0000002925027c20 */ /* 0x000fca0008400000 */
[----:B------:R-:W-:-:S05]  /*24b70*/  F2FP.SATFINITE.E4M3.F32.PACK_AB_MERGE_C R9, RZ, R2, RZ ;  /* 0x00000002ff09723e */ /* 0x000fca00048070ff */
[----:B------:R0:W-:Y:S01]  /*24b80*/  @!P2 STG.E.U8 desc[UR48][R30.64+0xd8], R9 ;  /* 0x0000d8091e00a986 */ /* 0x0001e2000c101130 */
[----:B--2---:R-:W-:Y:S01]  /*24b90*/  FMUL R3, R36, UR41 ;  /* 0x0000002924037c20 */ /* 0x004fe20008400000 */
[----:B----4-:R-:W-:Y:S01]  /*24ba0*/  FMUL R4, R33, UR41 ;  /* 0x0000002921047c20 */ /* 0x010fe20008400000 */
[----:B---3--:R-:W-:-:S03]  /*24bb0*/  FMUL R5, R32, UR41 ;  /* 0x0000002920057c20 */ /* 0x008fc60008400000 */
[----:B------:R-:W-:Y:S02]  /*24bc0*/  F2FP.SATFINITE.E4M3.F32.PACK_AB_MERGE_C R3, RZ, R3, RZ ;  /* 0x00000003ff03723e */ /* 0x000fe400048070ff */
[----:B------:R-:W-:Y:S02]  /*24bd0*/  F2FP.SATFINITE.E4M3.F32.PACK_AB_MERGE_C R11, RZ, R4, RZ ;  /* 0x00000004ff0b723e */ /* 0x000fe400048070ff */
[----:B------:R-:W-:Y:S01]  /*24be0*/  F2FP.SATFINITE.E4M3.F32.PACK_AB_MERGE_C R5, RZ, R5, RZ ;  /* 0x00000005ff05723e */ /* 0x000fe200048070ff */
[----:B------:R0:W-:Y:S04]  /*24bf0*/  @!P1 STG.E.U8 desc[UR48][R30.64+0xd9], R3 ;  /* 0x0000d9031e009986 */ /* 0x0001e8000c101130 */
[----:B------:R0:W-:Y:S04]  /*24c00*/  @!P3 STG.E.U8 desc[UR48][R28.64+0xd8], R11 ;  /* 0x0000d80b1c00b986 */ /* 0x0001e8000c101130 */
[----:B------:R0:W-:Y:S02]  /*24c10*/  @!P0 STG.E.U8 desc[UR48][R28.64+0xd9], R5 ;  /* 0x0000d9051c008986 */ /* 0x0001e4000c101130 */
.L_x_485:
[----:B------:R-:W-:Y:S05]  /*24c20*/  BSYNC B0 ;  /* 0x0000000000007941 */ /* 0x000fea0003800000 */
.L_x_35:
[----:B0-2---:R-:W2:Y:S04]  /*24c30*/  LDL.LU R3, [R1+0x378] ;  /* 0x0003780001037983 */ /* 0x005ea80000300800 */
[----:B------:R-:W2:Y:S01]  /*24c40*/  LDL.LU R2, [R1+0x37c] ;  /* 0x00037c0001027983 */ /* 0x000ea20000300800 */
[----:B------:R-:W-:Y:S01]  /*24c50*/  ULDC UR12, c[0x0][0xc] ;  /* 0x00000300000c7ab9 */ /* 0x000fe20000000800 */
[----:B------:R-:W-:Y:S01]  /*24c60*/  ULDC UR13, c[0x0][0x10] ;  /* 0x00000400000d7ab9 */ /* 0x000fe20000000800 */
[----:B------:R-:W2:Y:S01]  /*24c70*/  LDC R5, c[0x0][0x14] ;  /* 0x00000500ff057b82 */ /* 0x000ea20000000800 */
[----:B------:R-:W-:Y:S01]  /*24c80*/  UIMAD.WIDE.U32 UR12, UR12, UR13, URZ ;  /* 0x0000000d0c0c72a5 */ /* 0x000fe2000f8e003f */
[----:B-----5:R-:W-:Y:S01]  /*24c90*/  PRMT R0, RZ, 0x7610, R0 ;  /* 0x00007610ff007816 */ /* 0x020fe20000000000 */
[----:B------:R-:W-:-:S04]  /*24ca0*/  UMOV UR42, 0xffffffff ;  /* 0xffffffff002a7882 */ /* 0x000fc80000000000 */
[----:B--2---:R-:W-:-:S04]  /*24cb0*/  IMAD.WIDE.U32 R2, R5, UR12, R2 ;  /* 0x0000000c05027c25 */ /* 0x004fc8000f8e0002 */
[----:B------:R-:W-:Y:S01]  /*24cc0*/  IMAD R5, R5, UR13, RZ ;  /* 0x0000000d05057c24 */ /* 0x000fe2000f8e02ff */
[----:B------:R-:W-:Y:S01]  /*24cd0*/  ULDC.64 UR12, c[0x0][0x650] ;  /* 0x00019400000c7ab9 */ /* 0x000fe20000000a00 */
[----:B------:R-:W-:Y:S01]  /*24ce0*/  IMAD.MOV.U32 R11, RZ, RZ, R2 ;  /* 0x000000ffff0b7224 */ /* 0x000fe200078e0002 */
[----:B------:R-:W-:Y:S01]  /*24cf0*/  ISETP.GE.U32.AND P0, PT, R2, UR12, PT ;  /* 0x0000000c02007c0c */ /* 0x000fe2000bf06070 */
[----:B------:R-:W-:Y:S02]  /*24d00*/  IMAD.IADD R13, R3, 0x1, R5 ;  /* 0x00000001030d7824 */ /* 0x000fe400078e0205 */
[----:B------:R-:W-:-:S03]  /*24d10*/  IMAD.MOV.U32 R2, RZ, RZ, -0x1 ;  /* 0xffffffffff027424 */ /* 0x000fc600078e00ff */
[----:B------:R0:W-:Y:S01]  /*24d20*/  STL [R1+0x378], R13 ;  /* 0x0003780d01007387 */ /* 0x0001e20000100800 */
[----:B------:R-:W-:-:S03]  /*24d30*/  ISETP.GE.U32.AND.EX P0, PT, R13, UR13, PT, P0 ;  /* 0x0000000d0d007c0c */ /* 0x000fc6000bf06100 */
[----:B------:R0:W-:Y:S04]  /*24d40*/  STL [R1+0x37c], R11 ;  /* 0x00037c0b01007387 */ /* 0x0001e80000100800 */
[----:B------:R0:W-:Y:S06]  /*24d50*/  STL [R1+0x380], R2 ;  /* 0x0003800201007387 */ /* 0x0001ec0000100800 */
[----:B------:R-:W-:Y:S05]  /*24d60*/  @P0 BRA `(.L_x_486) ;  /* 0x0000000400740947 */ /* 0x000fea0003800000 */
[----:B------:R-:W2:Y:S01]  /*24d70*/  S2R R8, SR_CTAID.X ;  /* 0x0000000000087919 */ /* 0x000ea20000002500 */
[----:B------:R-:W-:Y:S01]  /*24d80*/  ULDC.64 UR18, c[0x0][0x628] ;  /* 0x00018a0000127ab9 */ /* 0x000fe20000000a00 */
[----:B------:R-:W0:Y:S01]  /*24d90*/  LDC R9, c[0x0][0x144] ;  /* 0x00005100ff097b82 */ /* 0x000e220000000800 */
[----:B------:R-:W-:Y:S01]  /*24da0*/  ULDC UR6, c[0x0][0x150] ;  /* 0x0000540000067ab9 */ /* 0x000fe20000000800 */
[----:B------:R-:W0:Y:S01]  /*24db0*/  S2R R12, SR_CTAID.Y ;  /* 0x00000000000c7919 */ /* 0x000e220000002600 */
[----:B------:R-:W-:Y:S01]  /*24dc0*/  ISETP.NE.U32.AND P0, PT, RZ, UR18, PT ;  /* 0x00000012ff007c0c */ /* 0x000fe2000bf05070 */
[----:B------:R-:W-:Y:S01]  /*24dd0*/  ULDC UR10, c[0x0][0x630] ;  /* 0x00018c00000a7ab9 */ /* 0x000fe20000000800 */
[----:B------:R-:W-:Y:S02]  /*24de0*/  R2UR UR16, R11 ;  /* 0x000000000b1072ca */ /* 0x000fe400000e0000 */
[----:B------:R-:W-:Y:S01]  /*24df0*/  ISETP.NE.AND.EX P0, PT, RZ, UR19, PT, P0 ;  /* 0x00000013ff007c0c */ /* 0x000fe2000bf05300 */
[----:B---34-:R-:W3:Y:S01]  /*24e00*/  LDC.64 R6, c[0x0][0x620] ;  /* 0x00018800ff067b82 */ /* 0x018ee20000000a00 */
[----:B------:R-:W-:-:S02]  /*24e10*/  R2UR UR17, R13 ;  /* 0x000000000d1172ca */ /* 0x000fc400000e0000 */
[----:B--2---:R-:W-:-:S05]  /*24e20*/  I2FP.F32.U32 R0, R8 ;  /* 0x0000000800007245 */ /* 0x004fca0000201000 */
[----:B------:R-:W-:-:S06]  /*24e30*/  FMUL R0, R0, UR6 ;  /* 0x0000000600007c20 */ /* 0x000fcc0008400000 */
[----:B------:R-:W2:Y:S01]  /*24e40*/  F2I.U32.TRUNC.NTZ R0, R0 ;  /* 0x0000000000007305 */ /* 0x000ea2000020f000 */
        /* <DEDUP_REMOVED lines=13> */
.L_x_487:
[----:B------:R-:W-:Y:S01]  /*24f20*/  USHF.R.U64 UR42, UR16, UR10, UR17 ;  /* 0x0000000a102a7299 */ /* 0x000fe20008001211 */
[----:B------:R-:W4:Y:S01]  /*24f30*/  LDC.64 R20, c[0x0][0x640] ;  /* 0x00019000ff147b82 */ /* 0x000f220000000a00 */
[----:B------:R-:W-:Y:S01]  /*24f40*/  USHF.R.U32.HI UR6, URZ, UR10, UR17 ;  /* 0x0000000a3f067299 */ /* 0x000fe20008011611 */
[----:B--2---:R-:W-:Y:S02]  /*24f50*/  IMAD.MOV R10, RZ, RZ, -R0 ;  /* 0x000000ffff0a7224 */ /* 0x004fe400078e0a00 */
[----:B0-----:R-:W-:Y:S01]  /*24f60*/  IMAD.MOV.U32 R2, RZ, RZ, R11 ;  /* 0x000000ffff027224 */ /* 0x001fe200078e000b */
[----:B------:R-:W-:Y:S01]  /*24f70*/  IADD3 R5, P0, RZ, -UR42, RZ ;  /* 0x8000002aff057c10 */ /* 0x000fe2000ff1e0ff */
[----:B------:R-:W-:Y:S02]  /*24f80*/  IMAD R17, R9, R10, R8 ;  /* 0x0000000a09117224 */ /* 0x000fe400078e0208 */
[----:B------:R-:W0:Y:S01]  /*24f90*/  LDC R4, c[0x0][0x618] ;  /* 0x00018600ff047b82 */ /* 0x000e220000000800 */
[----:B------:R-:W-:Y:S01]  /*24fa0*/  IADD3.X R3, RZ, ~UR6, RZ, P0, !PT ;  /* 0x80000006ff037c10 */ /* 0x000fe200087fe4ff */
[----:B------:R-:W-:-:S04]  /*24fb0*/  ULDC UR6, c[0x0][0x154] ;  /* 0x0000550000067ab9 */ /* 0x000fc80000000800 */
[-C--:B---3--:R-:W-:Y:S02]  /*24fc0*/  IMAD R0, R3, R6.reuse, RZ ;  /* 0x0000000603007224 */ /* 0x088fe400078e02ff */
[----:B------:R-:W2:Y:S01]  /*24fd0*/  LDC R14, c[0x0][0x608] ;  /* 0x00018200ff0e7b82 */ /* 0x000ea20000000800 */
[----:B------:R-:W-:Y:S02]  /*24fe0*/  IMAD.MOV.U32 R3, RZ, RZ, R13 ;  /* 0x000000ffff037224 */ /* 0x000fe400078e000d */
[----:B------:R-:W-:-:S05]  /*24ff0*/  IMAD.WIDE.U32 R2, R5, R6, R2 ;  /* 0x0000000605027225 */ /* 0x000fca00078e0002 */
[----:B------:R-:W3:Y:S01]  /*25000*/  LDC R18, c[0x0][0x658] ;  /* 0x00019600ff127b82 */ /* 0x000ee20000000800 */
[----:B------:R-:W-:Y:S01]  /*25010*/  IMAD R5, R5, R7, R0 ;  /* 0x0000000705057224 */ /* 0x000fe200078e0200 */
[----:B------:R-:W-:Y:S01]  /*25020*/  I2FP.F32.U32 R0, R12 ;  /* 0x0000000c00007245 */ /* 0x000fe20000201000 */
[----:B------:R-:W-:Y:S01]  /*25030*/  IMAD.MOV.U32 R7, RZ, RZ, 0x1 ;  /* 0x00000001ff077424 */ /* 0x000fe200078e00ff */
[----:B----4-:R-:W-:Y:S01]  /*25040*/  ISETP.NE.U32.AND P0, PT, R20, RZ, PT ;  /* 0x000000ff1400720c */ /* 0x010fe20003f05070 */
[----:B------:R-:W-:Y:S01]  /*25050*/  IMAD.IADD R3, R3, 0x1, R5 ;  /* 0x0000000103037824 */ /* 0x000fe200078e0205 */
[----:B------:R-:W-:Y:S01]  /*25060*/  MOV R5, 0xffffffff ;  /* 0xffffffff00057802 */ /* 0x000fe20000000f00 */
[----:B------:R-:W-:Y:S01]  /*25070*/  FMUL R0, R0, UR6 ;  /* 0x0000000600007c20 */ /* 0x000fe20008400000 */
[----:B------:R-:W4:Y:S01]  /*25080*/  LDC R15, c[0x0][0x148] ;  /* 0x00005200ff0f7b82 */ /* 0x000f220000000800 */
[----:B------:R-:W-:Y:S02]  /*25090*/  ISETP.NE.AND.EX P0, PT, R21, RZ, PT, P0 ;  /* 0x000000ff1500720c */ /* 0x000fe40003f05300 */
[-CC-:B0-----:R-:W-:Y:S01]  /*250a0*/  SHF.R.U64 R10, R2, R4.reuse, R3.reuse ;  /* 0x00000004020a7219 */ /* 0x181fe20000001203 */
[----:B------:R0:W0:Y:S01]  /*250b0*/  F2I.U32.TRUNC.NTZ R13, R0 ;  /* 0x00000000000d7305 */ /* 0x000022000020f000 */
[----:B------:R-:W-:-:S03]  /*250c0*/  SHF.R.U32.HI R3, RZ, R4, R3 ;  /* 0x00000004ff037219 */ /* 0x000fc60000011603 */
[----:B-1----:R-:W1:Y:S01]  /*250d0*/  LDC R16, c[0x0][0x600] ;  /* 0x00018000ff107b82 */ /* 0x002e620000000800 */
[-CC-:B--2---:R-:W-:Y:S02]  /*250e0*/  SHF.R.U64 R8, R10, R14.reuse, R3.reuse ;  /* 0x0000000e0a087219 */ /* 0x184fe40000001203 */
[----:B------:R-:W-:-:S05]  /*250f0*/  SHF.R.U32.HI R3, RZ, R14, R3 ;  /* 0x0000000eff037219 */ /* 0x000fca0000011603 */
[----:B------:R-:W2:Y:S01]  /*25100*/  LDC R22, c[0x0][0x648] ;  /* 0x00019200ff167b82 */ /* 0x000ea20000000800 */
[-CC-:B---3--:R-:W-:Y:S02]  /*25110*/  SHF.R.U64 R11, R8, R18.reuse, R3.reuse ;  /* 0x00000012080b7219 */ /* 0x188fe40000001203 */
[-C--:B------:R-:W-:Y:S02]  /*25120*/  SHF.L.U32 R5, R5, R18.reuse, RZ ;  /* 0x0000001205057219 */ /* 0x080fe400000006ff */
[-C--:B------:R-:W-:Y:S01]  /*25130*/  SHF.R.U32.HI R3, RZ, R18.reuse, R3 ;  /* 0x00000012ff037219 */ /* 0x080fe20000011603 */
[----:B------:R-:W-:Y:S01]  /*25140*/  IMAD.MOV.U32 R2, RZ, RZ, R11 ;  /* 0x000000ffff027224 */ /* 0x000fe200078e000b */
[----:B------:R-:W-:Y:S01]  /*25150*/  SHF.L.U32 R40, R7, R18, RZ ;  /* 0x0000001207287219 */ /* 0x000fe200000006ff */
[----:B------:R-:W3:Y:S01]  /*25160*/  LDC R23, c[0x0][0x638] ;  /* 0x00018e00ff177b82 */ /* 0x000ee20000000800 */
[----:B------:R-:W-:-:S07]  /*25170*/  LOP3.LUT R19, RZ, R5, RZ, 0x33, !PT ;  /* 0x00000005ff137212 */ /* 0x000fce00078e33ff */
[----:B------:R-:W0:Y:S01]  /*25180*/  LDC R24, c[0x0][0x610] ;  /* 0x00018400ff187b82 */ /* 0x000e220000000800 */
[----:B------:R-:W-:Y:S05]  /*25190*/  @!P0 BRA `(.L_x_488) ;  /* 0x0000000000288947 */ /* 0x000fea0003800000 */
[----:B0-----:R-:W0:Y:S02]  /*251a0*/  LDC R0, c[0x0][0x64c] ;  /* 0x00019300ff007b82 */ /* 0x001e240000000800 */
[----:B0-----:R-:W-:-:S05]  /*251b0*/  IADD3 R7, P0, R11, R0, RZ ;  /* 0x000000000b077210 */ /* 0x001fca0007f1e0ff */
        /* <DEDUP_REMOVED lines=8> */
.L_x_488:
[----:B0-2---:R-:W-:Y:S01]  /*25240*/  SHF.R.U64 R0, R2, R22, R3 ;  /* 0x0000001602007219 */ /* 0x005fe20000001203 */
[----:B-1----:R-:W-:Y:S01]  /*25250*/  VIADD R5, R16, 0xffffffff ;  /* 0xffffffff10057836 */ /* 0x002fe20000000000 */
[----:B------:R-:W-:Y:S01]  /*25260*/  LOP3.LUT R3, R8, R19, RZ, 0xc0, !PT ;  /* 0x0000001308037212 */ /* 0x000fe200078ec0ff */
[----:B------:R-:W-:Y:S02]  /*25270*/  IMAD.MOV R13, RZ, RZ, -R13 ;  /* 0x000000ffff0d7224 */ /* 0x000fe400078e0a0d */
[----:B------:R-:W-:Y:S02]  /*25280*/  IMAD.MOV R2, RZ, RZ, -R0 ;  /* 0x000000ffff027224 */ /* 0x000fe400078e0a00 */
[----:B------:R-:W-:Y:S01]  /*25290*/  IMAD R40, R40, R0, R3 ;  /* 0x0000000028287224 */ /* 0x000fe200078e0203 */
[----:B------:R-:W-:Y:S01]  /*252a0*/  LOP3.LUT R3, R10, R5, RZ, 0xc0, !PT ;  /* 0x000000050a037212 */ /* 0x000fe200078ec0ff */
[----:B----4-:R-:W-:Y:S02]  /*252b0*/  @P4 IMAD R17, R15, R13, R12 ;  /* 0x0000000d0f114224 */ /* 0x010fe400078e020c */
[----:B---3--:R-:W-:-:S02]  /*252c0*/  IMAD R0, R2, R23, R11 ;  /* 0x0000001702007224 */ /* 0x008fc400078e020b */
[----:B------:R-:W-:Y:S02]  /*252d0*/  IMAD.MOV.U32 R2, RZ, RZ, 0x1 ;  /* 0x00000001ff027424 */ /* 0x000fe400078e00ff */
[----:B------:R-:W-:Y:S02]  /*252e0*/  IMAD R40, R40, R24, R17 ;  /* 0x0000001828287224 */ /* 0x000fe400078e0211 */
[----:B------:R-:W-:Y:S01]  /*252f0*/  IMAD R3, R0, R16, R3 ;  /* 0x0000001000037224 */ /* 0x000fe200078e0203 */
[----:B------:R-:W-:-:S04]  /*25300*/  PRMT R0, R2, 0x7610, R0 ;  /* 0x0000761002007816 */ /* 0x000fc80000000000 */
[----:B------:R-:W-:Y:S02]  /*25310*/  SEL R2, R3, R40, !P4 ;  /* 0x0000002803027207 */ /* 0x000fe40006000000 */
[----:B------:R-:W-:-:S03]  /*25320*/  SEL R40, R40, R3, !P4 ;  /* 0x0000000328287207 */ /* 0x000fc60006000000 */
[----:B------:R2:W-:Y:S04]  /*25330*/  STL [R1+0x380], R2 ;  /* 0x0003800201007387 */ /* 0x0005e80000100800 */
.L_x_486:
[----:B------:R-:W-:Y:S01]  /*25340*/  UIADD3 UR5, UR11, UR5, URZ ;  /* 0x000000050b057290 */ /* 0x000fe2000fffe03f */
[----:B------:R0:W-:Y:S01]  /*25350*/  STL [R1+0x384], R40 ;  /* 0x0003842801007387 */ /* 0x0001e20000100800 */
[----:B------:R-:W-:Y:S02]  /*25360*/  LOP3.LUT P0, RZ, R0, 0xff, RZ, 0xc0, !PT ;  /* 0x000000ff00ff7812 */ /* 0x000fe4000780c0ff */
[----:B------:R-:W-:Y:S02]  /*25370*/  USHF.R.U32.HI UR6, URZ, 0x1, UR5 ;  /* 0x000000013f067899 */ /* 0x000fe40008011605 */
[----:B------:R-:W-:Y:S02]  /*25380*/  UISETP.GT.U32.AND UP0, UPT, UR5, 0x1, UPT ;  /* 0x000000010500788c */ /* 0x000fe4000bf04070 */
[----:B------:R-:W-:Y:S02]  /*25390*/  ULOP3.LUT UR6, UR6, 0x1, URZ, 0xc0, !UPT ;  /* 0x0000000106067892 */ /* 0x000fe4000f8ec03f */
[----:B------:R-:W-:-:S02]  /*253a0*/  UISETP.LT.U32.AND UP0, UPT, UR11, 0x2, UP0 ;  /* 0x000000020b00788c */ /* 0x000fc40008701070 */
[----:B------:R-:W-:Y:S02]  /*253b0*/  UISETP.NE.U32.AND UP1, UPT, UR6, 0x1, UPT ;  /* 0x000000010600788c */ /* 0x000fe4000bf25070 */
[----:B------:R-:W-:Y:S02]  /*253c0*/  USEL UR9, URZ, 0x1, !UP0 ;  /* 0x000000013f097887 */ /* 0x000fe4000c000000 */
[----:B------:R-:W-:Y:S02]  /*253d0*/  UISETP.GT.U32.AND UP1, UPT, UR11, 0x1, !UP1 ;  /* 0x000000010b00788c */ /* 0x000fe4000cf24070 */
[----:B------:R-:W-:Y:S02]  /*253e0*/  ULOP3.LUT UR5, UR5, 0x1, URZ, 0xc0, !UPT ;  /* 0x0000000105057892 */ /* 0x000fe4000f8ec03f */
[----:B------:R-:W-:-:S04]  /*253f0*/  USEL UR6, URZ, 0x1, !UP1 ;  /* 0x000000013f067887 */ /* 0x000fc8000c800000 */
[----:B------:R-:W-:Y:S01]  /*25400*/  ULOP3.LUT UR4, UR6, UR4, UR9, 0x96, !UPT ;  /* 0x0000000406047292 */ /* 0x000fe2000f8e9609 */
[----:B0-----:R-:W-:Y:S11]  /*25410*/  @P0 BRA `(.L_x_489) ;  /* 0xfffffdbc00a80947 */ /* 0x001ff6000383ffff */
[----:B------:R-:W-:Y:S05]  /*25420*/  EXIT ;  /* 0x000000000000794d */ /* 0x000fea0003800000 */
.L_x_7:
[----:B0-----:R-:W2:Y:S01]  /*25430*/  LDL R16, [R1+0x37c] ;  /* 0x00037c0001107983 */ /* 0x001ea20000100800 */
[----:B------:R-:W-:-:S03]  /*25440*/  ULDC.64 UR4, c[0x0][0x650] ;  /* 0x0001940000047ab9 */ /* 0x000fc60000000a00 */
[----:B------:R-:W3:Y:S01]  /*25450*/  LDL R20, [R1+0x378] ;  /* 0x0003780001147983 */ /* 0x000ee20000100800 */
[----:B------:R-:W-:Y:S01]  /*25460*/  PRMT R0, RZ, 0x7610, R0 ;  /* 0x00007610ff007816 */ /* 0x000fe20000000000 */
[----:B------:R-:W-:Y:S01]  /*25470*/  IMAD.MOV.U32 R5, RZ, RZ, -0x1 ;  /* 0xffffffffff057424 */ /* 0x000fe200078e00ff */
[----:B------:R-:W-:Y:S01]  /*25480*/  MOV R4, 0xffffffff ;  /* 0xffffffff00047802 */ /* 0x000fe20000000f00 */
[----:B------:R-:W-:Y:S01]  /*25490*/  IMAD.MOV.U32 R6, RZ, RZ, -0x1 ;  /* 0xffffffffff067424 */ /* 0x000fe200078e00ff */
[----:B--2---:R-:W-:-:S04]  /*254a0*/  ISETP.GE.U32.AND P0, PT, R16, UR4, PT ;  /* 0x0000000410007c0c */ /* 0x004fc8000bf06070 */
[----:B---3--:R-:W-:-:S13]  /*254b0*/  ISETP.GE.U32.AND.EX P0, PT, R20, UR5, PT, P0 ;  /* 0x0000000514007c0c */ /* 0x008fda000bf06100 */
[----:B------:R-:W-:Y:S05]  /*254c0*/  @P0 BRA `(.L_x_490) ;  /* 0x0000000400300947 */ /* 0x000fea0003800000 */
[----:B------:R-:W0:Y:S01]  /*254d0*/  LDC.64 R14, c[0x0][0x628] ;  /* 0x00018a00ff0e7b82 */ /* 0x000e220000000a00 */
[----:B------:R-:W-:Y:S02]  /*254e0*/  IMAD.MOV.U32 R8, RZ, RZ, R16 ;  /* 0x000000ffff087224 */ /* 0x000fe400078e0010 */
[----:B------:R-:W-:-:S05]  /*254f0*/  IMAD.MOV.U32 R9, RZ, RZ, R20 ;  /* 0x000000ffff097224 */ /* 0x000fca00078e0014 */
[----:B------:R-:W1:Y:S08]  /*25500*/  LDC R10, c[0x0][0x630] ;  /* 0x00018c00ff0a7b82 */ /* 0x000e700000000800 */
[----:B------:R-:W2:Y:S01]  /*25510*/  LDC.64 R18, c[0x0][0x620] ;  /* 0x00018800ff127b82 */ /* 0x000ea20000000a00 */
[----:B0-----:R-:W-:-:S04]  /*25520*/  ISETP.NE.U32.AND P0, PT, R14, RZ, PT ;  /* 0x000000ff0e00720c */ /* 0x001fc80003f05070 */
[----:B------:R-:W-:-:S13]  /*25530*/  ISETP.NE.AND.EX P0, PT, R15, RZ, PT, P0 ;  /* 0x000000ff0f00720c */ /* 0x000fda0003f05300 */
[----:B-12---:R-:W-:Y:S05]  /*25540*/  @!P0 BRA `(.L_x_491) ;  /* 0x0000000000288947 */ /* 0x006fea0003800000 */
[----:B------:R-:W0:Y:S02]  /*25550*/  LDC R0, c[0x0][0x634] ;  /* 0x00018d00ff007b82 */ /* 0x000e240000000800 */
[----:B0-----:R-:W-:-:S04]  /*25560*/  IADD3 R9, P0, R16, R0, RZ ;  /* 0x0000000010097210 */ /* 0x001fc80007f1e0ff */
[----:B------:R-:W-:-:S05]  /*25570*/  IADD3.X R17, RZ, R20, RZ, P0, !PT ;  /* 0x00000014ff117210 */ /* 0x000fca00007fe4ff */
[----:B------:R-:W-:-:S04]  /*25580*/  IMAD.WIDE.U32 R4, R17, R14, RZ ;  /* 0x0000000e11047225 */ /* 0x000fc800078e00ff */
[----:B------:R-:W-:-:S04]  /*25590*/  IMAD.WIDE.U32 R6, P0, R9, R15, R4 ;  /* 0x0000000f09067225 */ /* 0x000fc80007800004 */
[----:B------:R-:W-:-:S04]  /*255a0*/  IMAD.WIDE.U32 R4, R9, R14, RZ ;  /* 0x0000000e09047225 */ /* 0x000fc800078e00ff */
[----:B------:R-:W-:Y:S01]  /*255b0*/  IMAD.X R9, RZ, RZ, RZ, P0 ;  /* 0x000000ffff097224 */ /* 0x000fe200000e06ff */
[----:B------:R-:W-:Y:S01]  /*255c0*/  IADD3 RZ, P0, R5, R6, RZ ;  /* 0x0000000605ff7210 */ /* 0x000fe20007f1e0ff */
[----:B------:R-:W-:-:S04]  /*255d0*/  IMAD.MOV.U32 R8, RZ, RZ, R7 ;  /* 0x000000ffff087224 */ /* 0x000fc800078e0007 */
[----:B------:R-:W-:-:S08]  /*255e0*/  IMAD.WIDE.U32.X R8, R17, R15, R8, P0 ;  /* 0x0000000f11087225 */ /* 0x000fd000000e0408 */
.L_x_491:
[-CC-:B------:R-:W-:Y:S01]  /*255f0*/  SHF.R.U64 R14, R8, R10.reuse, R9.reuse ;  /* 0x0000000a080e7219 */ /* 0x180fe20000001209 */
[----:B------:R-:W0:Y:S01]  /*25600*/  LDC.64 R22, c[0x0][0x640] ;  /* 0x00019000ff167b82 */ /* 0x000e220000000a00 */
[----:B------:R-:W-:Y:S01]  /*25610*/  SHF.R.U32.HI R0, RZ, R10, R9 ;  /* 0x0000000aff007219 */ /* 0x000fe20000011609 */
[----:B------:R-:W-:Y:S01]  /*25620*/  IMAD.MOV.U32 R4, RZ, RZ, R16 ;  /* 0x000000ffff047224 */ /* 0x000fe200078e0010 */
[----:B------:R-:W-:-:S05]  /*25630*/  IADD3 R7, P0, RZ, -R14, RZ ;  /* 0x8000000eff077210 */ /* 0x000fca0007f1e0ff */
[----:B------:R-:W1:Y:S01]  /*25640*/  LDC R6, c[0x0][0x618] ;  /* 0x00018600ff067b82 */ /* 0x000e620000000800 */
[----:B------:R-:W-:-:S04]  /*25650*/  IMAD.X R5, RZ, RZ, ~R0, P0 ;  /* 0x000000ffff057224 */ /* 0x000fc800000e0e00 */
[----:B------:R-:W-:Y:S01]  /*25660*/  IMAD R0, R5, R18, RZ ;  /* 0x0000001205007224 */ /* 0x000fe200078e02ff */
[----:B------:R-:W-:Y:S02]  /*25670*/  MOV R5, R20 ;  /* 0x0000001400057202 */ /* 0x000fe40000000f00 */
[----:B------:R-:W2:Y:S01]  /*25680*/  LDC R8, c[0x0][0x608] ;  /* 0x00018200ff087b82 */ /* 0x000ea20000000800 */
[----:B------:R-:W-:-:S04]  /*25690*/  IMAD.WIDE.U32 R4, R7, R18, R4 ;  /* 0x0000001207047225 */ /* 0x000fc800078e0004 */
[----:B------:R-:W-:-:S03]  /*256a0*/  IMAD R7, R7, R19, R0 ;  /* 0x0000001307077224 */ /* 0x000fc600078e0200 */
[----:B------:R-:W3:Y:S01]  /*256b0*/  LDC R21, c[0x0][0x658] ;  /* 0x00019600ff157b82 */ /* 0x000ee20000000800 */
[----:B0-----:R-:W-:Y:S01]  /*256c0*/  ISETP.NE.U32.AND P0, PT, R22, RZ, PT ;  /* 0x000000ff1600720c */ /* 0x001fe20003f05070 */
[----:B------:R-:W-:-:S03]  /*256d0*/  IMAD.IADD R5, R5, 0x1, R7 ;  /* 0x0000000105057824 */ /* 0x000fc600078e0207 */
[----:B------:R-:W-:-:S03]  /*256e0*/  ISETP.NE.AND.EX P0, PT, R23, RZ, PT, P0 ;  /* 0x000000ff1700720c */ /* 0x000fc60003f05300 */
[----:B------:R-:W0:Y:S01]  /*256f0*/  LDC R18, c[0x0][0x600] ;  /* 0x00018000ff127b82 */ /* 0x000e220000000800 */
[-CC-:B-1----:R-:W-:Y:S01]  /*25700*/  SHF.R.U64 R10, R4, R6.reuse, R5.reuse ;  /* 0x00000006040a7219 */ /* 0x182fe20000001205 */
[----:B------:R-:W-:Y:S01]  /*25710*/  IMAD.MOV.U32 R4, RZ, RZ, -0x1 ;  /* 0xffffffffff047424 */ /* 0x000fe200078e00ff */
[----:B------:R-:W-:-:S05]  /*25720*/  SHF.R.U32.HI R5, RZ, R6, R5 ;  /* 0x00000006ff057219 */ /* 0x000fca0000011605 */
[----:B------:R-:W1:Y:S01]  /*25730*/  LDC R19, c[0x0][0x648] ;  /* 0x00019200ff137b82 */ /* 0x000e620000000800 */
[-CC-:B--2---:R-:W-:Y:S02]  /*25740*/  SHF.R.U64 R17, R10, R8.reuse, R5.reuse ;  /* 0x000000080a117219 */ /* 0x184fe40000001205 */
[----:B------:R-:W-:-:S05]  /*25750*/  SHF.R.U32.HI R0, RZ, R8, R5 ;  /* 0x00000008ff007219 */ /* 0x000fca0000011605 */
[----:B------:R-:W2:Y:S01]  /*25760*/  LDC R20, c[0x0][0x638] ;  /* 0x00018e00ff147b82 */ /* 0x000ea20000000800 */
[-C--:B---3--:R-:W-:Y:S02]  /*25770*/  SHF.L.U32 R4, R4, R21.reuse, RZ ;  /* 0x0000001504047219 */ /* 0x088fe400000006ff */
[-CC-:B------:R-:W-:Y:S02]  /*25780*/  SHF.R.U64 R16, R17, R21.reuse, R0.reuse ;  /* 0x0000001511107219 */ /* 0x180fe40000001200 */
[----:B------:R-:W-:Y:S01]  /*25790*/  SHF.R.U32.HI R5, RZ, R21, R0 ;  /* 0x00000015ff057219 */ /* 0x000fe20000011600 */
[----:B------:R-:W-:Y:S01]  /*257a0*/  IMAD.MOV.U32 R0, RZ, RZ, 0x1 ;  /* 0x00000001ff007424 */ /* 0x000fe200078e00ff */
[----:B------:R-:W-:Y:S01]  /*257b0*/  LOP3.LUT R24, RZ, R4, RZ, 0x33, !PT ;  /* 0x00000004ff187212 */ /* 0x000fe200078e33ff */
[----:B------:R-:W3:Y:S01]  /*257c0*/  LDC R25, c[0x0][0x610] ;  /* 0x00018400ff197b82 */ /* 0x000ee20000000800 */
[----:B------:R-:W-:Y:S01]  /*257d0*/  IMAD.MOV.U32 R4, RZ, RZ, R16 ;  /* 0x000000ffff047224 */ /* 0x000fe200078e0010 */
[----:B------:R-:W-:Y:S06]  /*257e0*/  @!P0 BRA `(.L_x_492) ;  /* 0x0000000000288947 */ /* 0x000fec0003800000 */
[----:B------:R-:W4:Y:S02]  /*257f0*/  LDC R9, c[0x0][0x64c] ;  /* 0x00019300ff097b82 */ /* 0x000f240000000800 */
[----:B----4-:R-:W-:-:S04]  /*25800*/  IADD3 R9, P0, R16, R9, RZ ;  /* 0x0000000910097210 */ /* 0x010fc80007f1e0ff */
        /* <DEDUP_REMOVED lines=8> */
.L_x_492:
[----:B-1----:R-:W-:Y:S01]  /*25890*/  SHF.R.U64 R3, R4, R19, R5 ;  /* 0x0000001304037219 */ /* 0x002fe20000001205 */
[----:B0-----:R-:W-:Y:S01]  /*258a0*/  VIADD R7, R18, 0xffffffff ;  /* 0xffffffff12077836 */ /* 0x001fe20000000000 */
[----:B------:R-:W-:Y:S01]  /*258b0*/  SHF.L.U32 R4, R0, R21, RZ ;  /* 0x0000001500047219 */ /* 0x000fe200000006ff */
[----:B------:R-:W-:Y:S01]  /*258c0*/  @P4 IMAD R11, R13, R12, R2 ;  /* 0x0000000c0d0b4224 */ /* 0x000fe200078e0202 */
[----:B------:R-:W-:Y:S01]  /*258d0*/  LOP3.LUT R0, R17, R24, RZ, 0xc0, !PT ;  /* 0x0000001811007212 */ /* 0x000fe200078ec0ff */
[----:B------:R-:W-:Y:S01]  /*258e0*/  IMAD.MOV R5, RZ, RZ, -R3 ;  /* 0x000000ffff057224 */ /* 0x000fe200078e0a03 */
[----:B------:R-:W-:Y:S01]  /*258f0*/  MOV R2, 0x1 ;  /* 0x0000000100027802 */ /* 0x000fe20000000f00 */
[----:B------:R-:W-:Y:S02]  /*25900*/  IMAD.MOV.U32 R6, RZ, RZ, R14 ;  /* 0x000000ffff067224 */ /* 0x000fe400078e000e */
[----:B------:R-:W-:Y:S01]  /*25910*/  IMAD R4, R4, R3, R0 ;  /* 0x0000000304047224 */ /* 0x000fe200078e0200 */
[----:B------:R-:W-:Y:S01]  /*25920*/  LOP3.LUT R3, R10, R7, RZ, 0xc0, !PT ;  /* 0x000000070a037212 */ /* 0x000fe200078ec0ff */
[----:B--2---:R-:W-:-:S02]  /*25930*/  IMAD R0, R5, R20, R16 ;  /* 0x0000001405007224 */ /* 0x004fc400078e0210 */
[----:B---3--:R-:W-:Y:S02]  /*25940*/  IMAD R4, R4, R25, R11 ;  /* 0x0000001904047224 */ /* 0x008fe400078e020b */
[----:B------:R-:W-:Y:S01]  /*25950*/  IMAD R3, R0, R18, R3 ;  /* 0x0000001200037224 */ /* 0x000fe200078e0203 */
[----:B------:R-:W-:-:S04]  /*25960*/  PRMT R0, R2, 0x7610, R0 ;  /* 0x0000761002007816 */ /* 0x000fc80000000000 */
[----:B------:R-:W-:Y:S02]  /*25970*/  SEL R5, R3, R4, !P4 ;  /* 0x0000000403057207 */ /* 0x000fe40006000000 */
[----:B------:R-:W-:-:S07]  /*25980*/  SEL R4, R4, R3, !P4 ;  /* 0x0000000304047207 */ /* 0x000fce0006000000 */
.L_x_490:
[----:B------:R-:W-:-:S08]  /*25990*/  NOP ;  /* 0x0000000000007918 */ /* 0x000fd00000000000 */
[----:B------:R-:W0:-:S00]  /*259a0*/  USETMAXREG.DEALLOC.CTAPOOL 0x28 ;  /* 0x00000028000079c8 */ /* 0x000e0000080e0500 */
[----:B------:R-:W-:-:S13]  /*259b0*/  ISETP.NE.AND P0, PT, RZ, UR6, PT ;  /* 0x00000006ff007c0c */ /* 0x000fda000bf05270 */
[----:B------:R-:W-:Y:S05]  /*259c0*/  @P0 EXIT ;  /* 0x000000000000094d */ /* 0x000fea0003800000 */
[----:B0-----:R-:W-:Y:S01]  /*259d0*/  LOP3.LUT P0, RZ, R0, 0xff, RZ, 0xc0, !PT ;  /* 0x000000ff00ff7812 */ /* 0x001fe2000780c0ff */
[----:B------:R-:W-:Y:S02]  /*259e0*/  IMAD.MOV.U32 R13, RZ, RZ, 0x1 ;  /* 0x00000001ff0d7424 */ /* 0x000fe400078e00ff */
[----:B------:R-:W-:-:S10]  /*259f0*/  IMAD.MOV.U32 R12, RZ, RZ, RZ ;  /* 0x000000ffff0c7224 */ /* 0x000fd400078e00ff */
[----:B------:R-:W-:Y:S05]  /*25a00*/  @!P0 BRA `(.L_x_493) ;  /* 0x0000000c00848947 */ /* 0x000fea0003800000 */
[----:B------:R-:W0:Y:S01]  /*25a10*/  LDC R0, c[0x0][0x28c] ;  /* 0x0000a300ff007b82 */ /* 0x000e220000000800 */
[----:B------:R-:W1:Y:S01]  /*25a20*/  S2R R10, SR_CgaCtaId ;  /* 0x00000000000a7919 */ /* 0x000e620000008800 */
[----:B------:R-:W-:Y:S01]  /*25a30*/  ULDC UR5, c[0x0][0x658] ;  /* 0x0001960000057ab9 */ /* 0x000fe20000000800 */
[----:B------:R-:W-:Y:S01]  /*25a40*/  UMOV UR6, 0xffffffff ;  /* 0xffffffff00067882 */ /* 0x000fe20000000000 */
[----:B------:R-:W-:Y:S01]  /*25a50*/  UMOV UR9, 0x1 ;  /* 0x0000000100097882 */ /* 0x000fe20000000000 */
[----:B------:R-:W-:Y:S01]  /*25a60*/  USHF.L.U32 UR10, UR6, UR5, URZ ;  /* 0x00000005060a7299 */ /* 0x000fe2000800063f */
[----:B------:R-:W-:Y:S01]  /*25a70*/  BSSY B0, `(.L_x_493) ;  /* 0x00000da000007945 */ /* 0x000fe20003800000 */
[----:B------:R-:W-:Y:S01]  /*25a80*/  ULDC UR8, c[0x0][0xc] ;  /* 0x0000030000087ab9 */ /* 0x000fe20000000800 */
[----:B------:R-:W-:Y:S01]  /*25a90*/  USHF.L.U32 UR5, UR9, UR5, URZ ;  /* 0x0000000509057299 */ /* 0x000fe2000800063f */
[----:B------:R-:W-:Y:S01]  /*25aa0*/  MOV R9, 0x1 ;  /* 0x0000000100097802 */ /* 0x000fe20000000f00 */
[----:B------:R-:W-:Y:S01]  /*25ab0*/  IMAD.MOV.U32 R13, RZ, RZ, 0x1 ;  /* 0x00000001ff0d7424 */ /* 0x000fe200078e00ff */
[----:B------:R-:W-:Y:S01]  /*25ac0*/  ULDC UR9, c[0x0][0x10] ;  /* 0x0000040000097ab9 */ /* 0x000fe20000000800 */
[----:B------:R-:W-:Y:S01]  /*25ad0*/  ULDC UR6, c[0x0][0x14] ;  /* 0x0000050000067ab9 */ /* 0x000fe20000000800 */
[----:B------:R-:W-:Y:S01]  /*25ae0*/  UIMAD.WIDE.U32 UR8, UR8, UR9, URZ ;  /* 0x00000009080872a5 */ /* 0x000fe2000f8e003f */
[----:B------:R-:W-:Y:S01]  /*25af0*/  IMAD.MOV.U32 R12, RZ, RZ, RZ ;  /* 0x000000ffff0c7224 */ /* 0x000fe200078e00ff */
[----:B------:R-:W-:Y:S01]  /*25b00*/  ULDC UR4, c[0x0][0x600] ;  /* 0x0001800000047ab9 */ /* 0x000fe20000000800 */
[----:B------:R-:W-:-:S02]  /*25b10*/  ULOP3.LUT UR21, UR7, 0x2, URZ, 0xfc, !UPT ;  /* 0x0000000207157892 */ /* 0x000fc4000f8efc3f */
[----:B------:R-:W-:Y:S02]  /*25b20*/  UIMAD.WIDE.U32 UR30, UR8, UR6, URZ ;  /* 0x00000006081e72a5 */ /* 0x000fe4000f8e003f */
[----:B------:R-:W-:Y:S02]  /*25b30*/  UIMAD UR13, UR9, UR6, URZ ;  /* 0x00000006090d72a4 */ /* 0x000fe4000f8e023f */
[----:B------:R-:W-:Y:S01]  /*25b40*/  UIADD3 UR4, UR4, -0x1, URZ ;  /* 0xffffffff04047890 */ /* 0x000fe2000fffe03f */
[----:B0-----:R-:W-:Y:S01]  /*25b50*/  VIADD R0, R0, 0xff ;  /* 0x000000ff00007836 */ /* 0x001fe20000000000 */
[----:B------:R-:W-:Y:S02]  /*25b60*/  ULOP3.LUT UR6, URZ, UR10, URZ, 0x33, !UPT ;  /* 0x0000000a3f067292 */ /* 0x000fe4000f8e333f */
[----:B------:R-:W-:Y:S02]  /*25b70*/  UIADD3 UR13, UR31, UR13, URZ ;  /* 0x0000000d1f0d7290 */ /* 0x000fe4000fffe03f */
[----:B------:R-:W-:Y:S01]  /*25b80*/  SHF.R.S32.HI R3, RZ, 0x1f, R0 ;  /* 0x0000001fff037819 */ /* 0x000fe20000011400 */
[----:B------:R-:W-:-:S03]  /*25b90*/  ULDC.64 UR38, c[0x0][0x198] ;  /* 0x0000660000267ab9 */ /* 0x000fc60000000a00 */
[----:B------:R-:W-:Y:S02]  /*25ba0*/  LEA.HI R3, R3, R0, RZ, 0x8 ;  /* 0x0000000003037211 */ /* 0x000fe400078f40ff */
[----:B-1----:R-:W-:Y:S02]  /*25bb0*/  LOP3.LUT R10, R10, 0x1, RZ, 0xc0, !PT ;  /* 0x000000010a0a7812 */ /* 0x002fe400078ec0ff */
[----:B------:R-:W-:-:S05]  /*25bc0*/  SHF.R.S32.HI R11, RZ, 0x8, R3 ;  /* 0x00000008ff0b7819 */ /* 0x000fca0000011403 */
[----:B------:R-:W-:-:S07]  /*25bd0*/  VIADD R8, R11, 0x1 ;  /* 0x000000010b087836 */ /* 0x000fce0000000000 */
.L_x_504:
[----:B------:R-:W-:-:S03]  /*25be0*/  UMOV UR8, 0xffffffff ;  /* 0xffffffff00087882 */ /* 0x000fc60000000000 */
[----:B------:R-:W-:Y:S05]  /*25bf0*/  BRA.DIV UR8, `(.L_x_494) ;  /* 0x0000000e08bc7947 */ /* 0x000fea000b800000 */
[----:B------:R-:W-:-:S13]  /*25c00*/  ELECT P0, URZ, PT ;  /* 0x00000000003f782f */ /* 0x000fda0003800000 */
.L_x_513:
[----:B------:R-:W0:Y:S01]  /*25c10*/  LDC R0, c[0x0][0x28c] ;  /* 0x0000a300ff007b82 */ /* 0x000e220000000800 */
[----:B------:R-:W-:Y:S01]  /*25c20*/  BSSY B1, `(.L_x_495) ;  /* 0x0000047000017945 */ /* 0x000fe20003800000 */
[----:B0-----:R-:W-:-:S13]  /*25c30*/  ISETP.LT.OR P0, PT, R0, 0x1, !P0 ;  /* 0x000000010000780c */ /* 0x001fda0004701670 */
[----:B------:R-:W-:Y:S05]  /*25c40*/  @P0 BRA `(.L_x_496) ;  /* 0x0000000400100947 */ /* 0x000fea0003800000 */
[----:B------:R-:W-:Y:S01]  /*25c50*/  IMAD R5, R5, 0x2, R10 ;  /* 0x0000000205057824 */ /* 0x000fe200078e020a */
[----:B------:R-:W-:Y:S01]  /*25c60*/  MOV R17, RZ ;  /* 0x000000ff00117202 */ /* 0x000fe20000000f00 */
[----:B------:R-:W-:Y:S02]  /*25c70*/  IMAD R7, R4, 0xc0, RZ ;  /* 0x000000c004077824 */ /* 0x000fe400078e02ff */
[----:B------:R-:W-:Y:S02]  /*25c80*/  IMAD.MOV.U32 R0, RZ, RZ, R8 ;  /* 0x000000ffff007224 */ /* 0x000fe400078e0008 */
[----:B------:R-:W-:Y:S02]  /*25c90*/  IMAD.MOV.U32 R2, RZ, RZ, R13 ;  /* 0x000000ffff027224 */ /* 0x000fe400078e000d */
[----:B------:R-:W-:Y:S02]  /*25ca0*/  IMAD.MOV.U32 R3, RZ, RZ, R12 ;  /* 0x000000ffff037224 */ /* 0x000fe400078e000c */
[----:B------:R-:W-:-:S07]  /*25cb0*/  IMAD R14, R5, 0x70, RZ ;  /* 0x00000070050e7824 */ /* 0x000fce00078e02ff */
.L_x_499:
[----:B------:R-:W0:Y:S01]  /*25cc0*/  S2R R5, SR_CgaCtaId ;  /* 0x0000000000057919 */ /* 0x000e220000008800 */
[----:B------:R-:W-:Y:S01]  /*25cd0*/  MOV R4, 0x400 ;  /* 0x0000040000047802 */ /* 0x000fe20000000f00 */
[----:B------:R-:W1:Y:S03]  /*25ce0*/  S2R R18, SR_TID.X ;  /* 0x0000000000127919 */ /* 0x000e660000002100 */
[----:B0-----:R-:W-:Y:S02]  /*25cf0*/  LEA R16, R5, R4, 0x18 ;  /* 0x0000000405107211 */ /* 0x001fe400078ec0ff */
[----:B------:R-:W-:Y:S02]  /*25d00*/  SHF.L.U32 R4, R2, 0x1f, RZ ;  /* 0x0000001f02047819 */ /* 0x000fe400000006ff */
[----:B-1----:R-:W-:Y:S01]  /*25d10*/  LOP3.LUT P1, RZ, R18, 0x7f, RZ, 0xc0, !PT ;  /* 0x0000007f12ff7812 */ /* 0x002fe2000782c0ff */
[----:B------:R-:W-:-:S04]  /*25d20*/  IMAD R15, R3, 0x8, R16 ;  /* 0x00000008030f7824 */ /* 0x000fc800078e0210 */
[----:B------:R-:W0:Y:S08]  /*25d30*/  SYNCS.PHASECHK.TRANS64.TRYWAIT P0, [R15+URZ+0x10], R4 ;  /* 0x000010040f0075a7 */ /* 0x000e30000800017f */
[----:B------:R-:W1:Y:S01]  /*25d40*/  @!P1 LDC R5, c[0x0][0x500] ;  /* 0x00014000ff059b82 */ /* 0x000e620000000800 */
[----:B0-----:R-:W-:Y:S05]  /*25d50*/  @!P0 BRA `(.L_x_497) ;  /* 0x0000000c00848947 */ /* 0x001fea0003800000 */
.L_x_514:
[----:B------:R-:W-:Y:S01]  /*25d60*/  UPRMT UR8, UR21, 0x9910, URZ ;  /* 0x0000991015087896 */ /* 0x000fe2000800003f */
[----:B-1----:R1:W-:Y:S03]  /*25d70*/  @!P1 SYNCS.ARRIVE.TRANS64 RZ, [R15+URZ], R5 ;  /* 0x000000050fff99a7 */ /* 0x0023e6000800003f */
[----:B------:R-:W-:-:S06]  /*25d80*/  UISETP.NE.AND UP0, UPT, UR8, 0x2, UPT ;  /* 0x000000020800788c */ /* 0x000fcc000bf05270 */
[----:B------:R-:W-:-:S13]  /*25d90*/  PLOP3.LUT P0, PT, PT, PT, UP0, 0x80, 0x0 ;  /* 0x000000000000781c */ /* 0x000fda0003f0f008 */
[----:B-1----:R-:W-:Y:S05]  /*25da0*/  @P0 BRA `(.L_x_498) ;  /* 0x0000000000040947 */ /* 0x002fea0003800000 */
[----:B------:R-:W-:Y:S01]  /*25db0*/  BPT.TRAP 0x1 ;  /* 0x000000040000795c */ /* 0x000fe20000300000 */
.L_x_498:
[----:B0-----:R-:W-:Y:S01]  /*25dc0*/  LEA R4, R3, R10, 0x2 ;  /* 0x0000000a03047211 */ /* 0x001fe200078e10ff */
[----:B------:R-:W-:Y:S01]  /*25dd0*/  VIADD R0, R0, 0xffffffff ;  /* 0xffffffff00007836 */ /* 0x000fe20000000000 */
[----:B------:R-:W-:Y:S01]  /*25de0*/  R2UR UR34, R17 ;  /* 0x00000000112272ca */ /* 0x000fe200000e0000 */
[----:B------:R-:W-:Y:S01]  /*25df0*/  UIADD3 UR14, UP0, UR38, 0xf0, URZ ;  /* 0x000000f0260e7890 */ /* 0x000fe2000ff1e03f */
[----:B------:R-:W-:Y:S01]  /*25e00*/  R2UR UR33, R15 ;  /* 0x000000000f2172ca */ /* 0x000fe200000e0000 */
[--C-:B------:R-:W-:Y:S01]  /*25e10*/  IMAD R4, R4, 0x3800, R16.reuse ;  /* 0x0000380004047824 */ /* 0x100fe200078e0210 */
[----:B------:R-:W-:Y:S01]  /*25e20*/  R2UR UR36, R6 ;  /* 0x00000000062472ca */ /* 0x000fe200000e0000 */
[----:B------:R-:W-:Y:S01]  /*25e30*/  IMAD R16, R3, 0xc000, R16 ;  /* 0x0000c00003107824 */ /* 0x000fe200078e0210 */
[----:B------:R-:W-:Y:S01]  /*25e40*/  R2UR UR35, R7 ;  /* 0x00000000072372ca */ /* 0x000fe200000e0000 */
[----:B------:R-:W-:Y:S01]  /*25e50*/  UIADD3 UR40, UP1, UR38, 0x1f0, URZ ;  /* 0x000001f026287890 */ /* 0x000fe2000ff3e03f */
[----:B------:R-:W-:Y:S01]  /*25e60*/  R2UR UR8, R4 ;  /* 0x00000000040872ca */ /* 0x000fe200000e0000 */
[----:B------:R-:W-:Y:S01]  /*25e70*/  UIADD3.X UR15, URZ, UR39, URZ, UP0, !UPT ;  /* 0x000000273f0f7290 */ /* 0x000fe200087fe43f */
[----:B------:R-:W-:Y:S01]  /*25e80*/  R2UR UR24, R16 ;  /* 0x00000000101872ca */ /* 0x000fe200000e0000 */
[----:B------:R-:W-:Y:S01]  /*25e90*/  UIADD3.X UR41, URZ, UR39, URZ, UP1, !UPT ;  /* 0x000000273f297290 */ /* 0x000fe20008ffe43f */
[----:B------:R-:W-:Y:S01]  /*25ea0*/  R2UR UR19, R14 ;  /* 0x000000000e1372ca */ /* 0x000fe200000e0000 */
[----:B------:R-:W-:Y:S01]  /*25eb0*/  UIADD3 UR26, UR34, 0x80, URZ ;  /* 0x00000080221a7890 */ /* 0x000fe2000fffe03f */
[----:B------:R-:W-:Y:S01]  /*25ec0*/  ISETP.GT.AND P1, PT, R0, 0x1, PT ;  /* 0x000000010000780c */ /* 0x000fe20003f24270 */
[----:B------:R-:W-:Y:S01]  /*25ed0*/  VIADD R3, R3, 0x1 ;  /* 0x0000000103037836 */ /* 0x000fe20000000000 */
[----:B------:R-:W-:Y:S01]  /*25ee0*/  UMOV UR22, 0x0 ;  /* 0x0000000000167882 */ /* 0x000fe20000000000 */
[----:B------:R-:W-:Y:S01]  /*25ef0*/  UMOV UR23, 0x10000000 ;  /* 0x1000000000177882 */ /* 0x000fe20000000000 */
[----:B------:R-:W-:Y:S01]  /*25f00*/  UMOV UR25, UR33 ;  /* 0x0000002100197c82 */ /* 0x000fe20008000000 */
[----:B------:R-:W-:Y:S01]  /*25f10*/  UMOV UR28, UR36 ;  /* 0x00000024001c7c82 */ /* 0x000fe20008000000 */
[----:B------:R-:W-:Y:S01]  /*25f20*/  ISETP.NE.AND P0, PT, R3, 0x2, PT ;  /* 0x000000020300780c */ /* 0x000fe20003f05270 */
[----:B------:R-:W-:Y:S01]  /*25f30*/  UIADD3 UR16, UR8, 0x18100, URZ ;  /* 0x0001810008107890 */ /* 0x000fe2000fffe03f */
[----:B------:R-:W-:Y:S01]  /*25f40*/  VIADD R17, R17, 0x100 ;  /* 0x0000010011117836 */ /* 0x000fe20000000000 */
[----:B------:R-:W-:Y:S01]  /*25f50*/  UIADD3 UR32, UR24, 0x100, URZ ;  /* 0x0000010018207890 */ /* 0x000fe2000fffe03f */
[----:B------:R-:W-:Y:S01]  /*25f60*/  SEL R5, RZ, 0x1, P0 ;  /* 0x00000001ff057807 */ /* 0x000fe20000000000 */
[----:B------:R-:W-:Y:S01]  /*25f70*/  UIADD3 UR24, UR24, 0x6100, URZ ;  /* 0x0000610018187890 */ /* 0x000fe2000fffe03f */
[----:B------:R-:W-:Y:S01]  /*25f80*/  SEL R3, R3, RZ, P0 ;  /* 0x000000ff03037207 */ /* 0x000fe20000000000 */
[----:B------:R-:W-:Y:S01]  /*25f90*/  UIADD3 UR8, UR8, 0x1f100, URZ ;  /* 0x0001f10008087890 */ /* 0x000fe2000fffe03f */
[----:B------:R-:W-:Y:S01]  /*25fa0*/  LOP3.LUT R2, R2, R5, RZ, 0x3c, !PT ;  /* 0x0000000502027212 */ /* 0x000fe200078e3cff */
[----:B------:R-:W-:Y:S01]  /*25fb0*/  UMOV UR27, UR35 ;  /* 0x00000023001b7c82 */ /* 0x000fe20008000000 */
[----:B------:R-:W-:Y:S01]  /*25fc0*/  UMOV UR29, 0x30000 ;  /* 0x00030000001d7882 */ /* 0x000fe20000000000 */
[----:B------:R-:W-:Y:S01]  /*25fd0*/  UMOV UR17, UR33 ;  /* 0x0000002100117c82 */ /* 0x000fe20008000000 */
[----:B------:R-:W-:Y:S01]  /*25fe0*/  UMOV UR18, UR34 ;  /* 0x0000002200127c82 */ /* 0x000fe20008000000 */
[----:B------:R-:W-:Y:S01]  /*25ff0*/  UMOV UR20, UR36 ;  /* 0x0000002400147c82 */ /* 0x000fe20008000000 */
[----:B------:R0:W-:Y:S01]  /*26000*/  UTMALDG.3D [UR32], [UR14], desc[UR22] ;  /* 0x000016200e0075b4 */ /* 0x0001e20008011000 */
[----:B------:R-:W-:Y:S01]  /*26010*/  UMOV UR9, UR33 ;  /* 0x0000002100097c82 */ /* 0x000fe20008000000 */
[----:B------:R-:W-:Y:S01]  /*26020*/  UMOV UR11, UR19 ;  /* 0x00000013000b7c82 */ /* 0x000fe20008000000 */
[----:B------:R-:W-:Y:S01]  /*26030*/  UMOV UR12, UR36 ;  /* 0x00000024000c7c82 */ /* 0x000fe20008000000 */
[----:B------:R-:W-:Y:S01]  /*26040*/  UMOV UR10, UR26 ;  /* 0x0000001a000a7c82 */ /* 0x000fe20008000000 */
[----:B------:R0:W-:Y:S01]  /*26050*/  UTMALDG.3D [UR24], [UR14], desc[UR22] ;  /* 0x000016180e0075b4 */ /* 0x0001e20008011000 */
[----:B------:R0:W-:Y:S01]  /*26060*/  UTMALDG.3D.MULTICAST [UR16], [UR40], UR29, desc[UR22] ;  /* 0x00001610280073b4 */ /* 0x0001e2000801181d */
[----:B------:R0:W-:Y:S02]  /*26070*/  UTMALDG.3D.MULTICAST [UR8], [UR40], UR29, desc[UR22] ;  /* 0x00001608280073b4 */ /* 0x0001e4000801181d */
[----:B0-----:R-:W-:Y:S05]  /*26080*/  @P1 BRA `(.L_x_499) ;  /* 0xfffffffc000c1947 */ /* 0x001fea000383ffff */
.L_x_496:
[----:B------:R-:W-:Y:S05]  /*26090*/  BSYNC B1 ;  /* 0x0000000000017941 */ /* 0x000fea0003800000 */
.L_x_495:
[----:B------:R-:W2:Y:S01]  /*260a0*/  LDL.LU R18, [R1+0x378] ;  /* 0x0003780001127983 */ /* 0x000ea20000300800 */
[----:B------:R-:W-:Y:S01]  /*260b0*/  LOP3.LUT P1, RZ, R9, 0xff, RZ, 0xc0, !PT ;  /* 0x000000ff09ff7812 */ /* 0x000fe2000782c0ff */
[----:B------:R-:W-:Y:S01]  /*260c0*/  IMAD.IADD R12, R11, 0x1, R12 ;  /* 0x000000010b0c7824 */ /* 0x000fe200078e020c */
[----:B------:R-:W-:Y:S01]  /*260d0*/  ULDC.64 UR8, c[0x0][0x650] ;  /* 0x0001940000087ab9 */ /* 0x000fe20000000a00 */
[----:B------:R-:W3:Y:S01]  /*260e0*/  LDL.LU R16, [R1+0x37c] ;  /* 0x00037c0001107983 */ /* 0x000ee20000300800 */
[----:B------:R-:W-:Y:S01]  /*260f0*/  BSSY B1, `(.L_x_500) ;  /* 0x000006f000017945 */ /* 0x000fe20003800000 */
[----:B------:R-:W-:Y:S01]  /*26100*/  MOV R4, 0xffffffff ;  /* 0xffffffff00047802 */ /* 0x000fe20000000f00 */
[----:B------:R-:W-:Y:S01]  /*26110*/  IMAD.MOV.U32 R5, RZ, RZ, -0x1 ;  /* 0xffffffffff057424 */ /* 0x000fe200078e00ff */
[----:B------:R-:W-:Y:S01]  /*26120*/  SHF.R.U32.HI R0, RZ, 0x1, R12 ;  /* 0x00000001ff007819 */ /* 0x000fe2000001160c */
[----:B------:R-:W-:Y:S01]  /*26130*/  IMAD.MOV.U32 R6, RZ, RZ, -0x1 ;  /* 0xffffffffff067424 */ /* 0x000fe200078e00ff */
[----:B------:R-:W-:-:S02]  /*26140*/  ISETP.GT.U32.AND P0, PT, R12, 0x1, PT ;  /* 0x000000010c00780c */ /* 0x000fc40003f04070 */
[----:B------:R-:W-:Y:S02]  /*26150*/  LOP3.LUT R0, R0, 0x1, RZ, 0xc0, !PT ;  /* 0x0000000100007812 */ /* 0x000fe400078ec0ff */
[----:B------:R-:W0:Y:S01]  /*26160*/  @P1 S2R R3, SR_CgaCtaId ;  /* 0x0000000000031919 */ /* 0x000e220000008800 */
[----:B------:R-:W-:Y:S02]  /*26170*/  @P1 MOV R2, 0x400 ;  /* 0x0000040000021802 */ /* 0x000fe40000000f00 */
[----:B------:R-:W-:Y:S02]  /*26180*/  ISETP.LT.U32.AND P0, PT, R11, 0x2, P0 ;  /* 0x000000020b00780c */ /* 0x000fe40000701070 */
[----:B------:R-:W-:Y:S02]  /*26190*/  LOP3.LUT R12, R12, 0x1, RZ, 0xc0, !PT ;  /* 0x000000010c0c7812 */ /* 0x000fe400078ec0ff */
[----:B------:R-:W-:Y:S02]  /*261a0*/  PRMT R9, RZ, 0x7610, R9 ;  /* 0x00007610ff097816 */ /* 0x000fe40000000009 */
[----:B0-----:R-:W-:-:S04]  /*261b0*/  @P1 LEA R2, R3, R2, 0x18 ;  /* 0x0000000203021211 */ /* 0x001fc800078ec0ff */
[----:B------:R0:W-:Y:S01]  /*261c0*/  @P1 SYNCS.ARRIVE.TRANS64.A1T0 RZ, [R2+URZ+0x38], RZ ;  /* 0x000038ff02ff19a7 */ /* 0x0001e2000810003f */
[----:B------:R-:W-:Y:S02]  /*261d0*/  ISETP.NE.U32.AND P1, PT, R0, 0x1, PT ;  /* 0x000000010000780c */ /* 0x000fe40003f25070 */
[----:B------:R-:W-:Y:S02]  /*261e0*/  SEL R0, RZ, 0x1, !P0 ;  /* 0x00000001ff007807 */ /* 0x000fe40004000000 */
[----:B------:R-:W-:-:S04]  /*261f0*/  ISETP.GT.U32.AND P1, PT, R11, 0x1, !P1 ;  /* 0x000000010b00780c */ /* 0x000fc80004f24070 */
[----:B0-----:R-:W-:-:S04]  /*26200*/  SEL R2, RZ, 0x1, !P1 ;  /* 0x00000001ff027807 */ /* 0x001fc80004800000 */
[--C-:B------:R-:W-:Y:S02]  /*26210*/  LOP3.LUT R13, R2, R13, R0.reuse, 0x96, !PT ;  /* 0x0000000d020d7212 */ /* 0x100fe400078e9600 */
[----:B------:R-:W-:Y:S02]  /*26220*/  PRMT R0, RZ, 0x7610, R0 ;  /* 0x00007610ff007816 */ /* 0x000fe40000000000 */
[----:B---3--:R-:W-:-:S04]  /*26230*/  IADD3 R16, P2, R16, UR30, RZ ;  /* 0x0000001e10107c10 */ /* 0x008fc8000ff5e0ff */
[----:B--2---:R-:W-:Y:S01]  /*26240*/  IADD3.X R18, R18, UR13, RZ, P2, !PT ;  /* 0x0000000d12127c10 */ /* 0x004fe200097fe4ff */
[----:B------:R0:W-:Y:S01]  /*26250*/  STL [R1+0x37c], R16 ;  /* 0x00037c1001007387 */ /* 0x0001e20000100800 */
[----:B------:R-:W-:-:S03]  /*26260*/  ISETP.GE.U32.AND P2, PT, R16, UR8, PT ;  /* 0x0000000810007c0c */ /* 0x000fc6000bf46070 */
[----:B------:R0:W-:Y:S01]  /*26270*/  STL [R1+0x378], R18 ;  /* 0x0003781201007387 */ /* 0x0001e20000100800 */
[----:B------:R-:W-:-:S13]  /*26280*/  ISETP.GE.U32.AND.EX P0, PT, R18, UR9, PT, P2 ;  /* 0x0000000912007c0c */ /* 0x000fda000bf06120 */
[----:B0-----:R-:W-:Y:S05]  /*26290*/  @P0 BRA `(.L_x_501) ;  /* 0x0000000400500947 */ /* 0x001fea0003800000 */
[----:B------:R-:W-:Y:S01]  /*262a0*/  ULDC.64 UR8, c[0x0][0x628] ;  /* 0x00018a0000087ab9 */ /* 0x000fe20000000a00 */
[----:B------:R-:W0:Y:S01]  /*262b0*/  S2R R14, SR_CTAID.X ;  /* 0x00000000000e7919 */ /* 0x000e220000002500 */
[----:B------:R-:W-:Y:S01]  /*262c0*/  ISETP.NE.U32.AND P0, PT, RZ, UR8, PT ;  /* 0x00000008ff007c0c */ /* 0x000fe2000bf05070 */
[----:B------:R-:W-:Y:S01]  /*262d0*/  ULDC UR11, c[0x0][0x630] ;  /* 0x00018c00000b7ab9 */ /* 0x000fe20000000800 */
[----:B------:R-:W-:Y:S01]  /*262e0*/  IMAD.MOV.U32 R2, RZ, RZ, R16 ;  /* 0x000000ffff027224 */ /* 0x000fe200078e0010 */
[----:B------:R-:W1:Y:S01]  /*262f0*/  S2R R0, SR_CTAID.Y ;  /* 0x0000000000007919 */ /* 0x000e620000002600 */
[----:B------:R-:W-:Y:S01]  /*26300*/  ISETP.NE.AND.EX P0, PT, RZ, UR9, PT, P0 ;  /* 0x00000009ff007c0c */ /* 0x000fe2000bf05300 */
[----:B------:R-:W-:-:S12]  /*26310*/  IMAD.MOV.U32 R3, RZ, RZ, R18 ;  /* 0x000000ffff037224 */ /* 0x000fd800078e0012 */
[----:B------:R-:W-:Y:S05]  /*26320*/  @!P0 BRA `(.L_x_502) ;  /* 0x0000000000288947 */ /* 0x000fea0003800000 */
[----:B------:R-:W-:Y:S02]  /*26330*/  ULDC UR10, c[0x0][0x634] ;  /* 0x00018d00000a7ab9 */ /* 0x000fe40000000800 */
[----:B------:R-:W-:-:S04]  /*26340*/  IADD3 R7, P0, R16, UR10, RZ ;  /* 0x0000000a10077c10 */ /* 0x000fc8000ff1e0ff */
[----:B------:R-:W-:-:S05]  /*26350*/  IADD3.X R15, RZ, R18, RZ, P0, !PT ;  /* 0x00000012ff0f7210 */ /* 0x000fca00007fe4ff */
[----:B------:R-:W-:-:S04]  /*26360*/  IMAD.WIDE.U32 R4, R15, UR8, RZ ;  /* 0x000000080f047c25 */ /* 0x000fc8000f8e00ff */
[----:B------:R-:W-:-:S04]  /*26370*/  IMAD.WIDE.U32 R4, P0, R7, UR9, R4 ;  /* 0x0000000907047c25 */ /* 0x000fc8000f800004 */
[----:B------:R-:W-:-:S04]  /*26380*/  IMAD.WIDE.U32 R6, R7, UR8, RZ ;  /* 0x0000000807067c25 */ /* 0x000fc8000f8e00ff */
[----:B------:R-:W-:Y:S01]  /*26390*/  IMAD.X R3, RZ, RZ, RZ, P0 ;  /* 0x000000ffff037224 */ /* 0x000fe200000e06ff */
[----:B------:R-:W-:Y:S01]  /*263a0*/  IADD3 RZ, P0, R7, R4, RZ ;  /* 0x0000000407ff7210 */ /* 0x000fe20007f1e0ff */
[----:B------:R-:W-:-:S04]  /*263b0*/  IMAD.MOV.U32 R2, RZ, RZ, R5 ;  /* 0x000000ffff027224 */ /* 0x000fc800078e0005 */
[----:B------:R-:W-:-:S08]  /*263c0*/  IMAD.WIDE.U32.X R2, R15, UR9, R2, P0 ;  /* 0x000000090f027c25 */ /* 0x000fd000080e0402 */
.L_x_502:
[--C-:B------:R-:W-:Y:S01]  /*263d0*/  SHF.R.U64 R6, R2, UR11, R3.reuse ;  /* 0x0000000b02067c19 */ /* 0x100fe20008001203 */
[----:B------:R-:W-:Y:S01]  /*263e0*/  ULDC.64 UR8, c[0x0][0x620] ;  /* 0x0001880000087ab9 */ /* 0x000fe20000000a00 */
[----:B------:R-:W-:Y:S01]  /*263f0*/  SHF.R.U32.HI R2, RZ, UR11, R3 ;  /* 0x0000000bff027c19 */ /* 0x000fe20008011603 */
[----:B------:R-:W2:Y:S01]  /*26400*/  LDC R21, c[0x0][0x144] ;  /* 0x00005100ff157b82 */ /* 0x000ea20000000800 */
[----:B------:R-:W-:Y:S01]  /*26410*/  IADD3 R5, P0, RZ, -R6, RZ ;  /* 0x80000006ff057210 */ /* 0x000fe20007f1e0ff */
[----:B------:R-:W-:Y:S01]  /*26420*/  ULDC.64 UR14, c[0x0][0x640] ;  /* 0x00019000000e7ab9 */ /* 0x000fe20000000a00 */
[----:B------:R-:W-:Y:S01]  /*26430*/  MOV R3, R18 ;  /* 0x0000001200037202 */ /* 0x000fe20000000f00 */
[----:B------:R-:W-:Y:S01]  /*26440*/  ULDC UR10, c[0x0][0x608] ;  /* 0x00018200000a7ab9 */ /* 0x000fe20000000800 */
[----:B0-----:R-:W-:Y:S01]  /*26450*/  I2FP.F32.U32 R7, R14 ;  /* 0x0000000e00077245 */ /* 0x001fe20000201000 */
[----:B------:R-:W-:Y:S01]  /*26460*/  IMAD.X R2, RZ, RZ, ~R2, P0 ;  /* 0x000000ffff027224 */ /* 0x000fe200000e0e02 */
[----:B------:R-:W-:Y:S01]  /*26470*/  ISETP.NE.U32.AND P0, PT, RZ, UR14, PT ;  /* 0x0000000eff007c0c */ /* 0x000fe2000bf05070 */
[----:B------:R-:W0:Y:S02]  /*26480*/  LDC R17, c[0x0][0x148] ;  /* 0x00005200ff117b82 */ /* 0x000e240000000800 */
[----:B------:R-:W-:Y:S01]  /*26490*/  IMAD R4, R2, UR8, RZ ;  /* 0x0000000802047c24 */ /* 0x000fe2000f8e02ff */
[----:B------:R-:W-:Y:S01]  /*264a0*/  ISETP.NE.AND.EX P0, PT, RZ, UR15, PT, P0 ;  /* 0x0000000fff007c0c */ /* 0x000fe2000bf05300 */
[----:B------:R-:W-:-:S04]  /*264b0*/  IMAD.MOV.U32 R2, RZ, RZ, R16 ;  /* 0x000000ffff027224 */ /* 0x000fc800078e0010 */
[----:B------:R-:W-:Y:S01]  /*264c0*/  IMAD.WIDE.U32 R2, R5, UR8, R2 ;  /* 0x0000000805027c25 */ /* 0x000fe2000f8e0002 */
[----:B------:R-:W-:-:S03]  /*264d0*/  ULDC UR8, c[0x0][0x150] ;  /* 0x0000540000087ab9 */ /* 0x000fc60000000800 */
[----:B------:R-:W-:Y:S02]  /*264e0*/  IMAD R5, R5, UR9, R4 ;  /* 0x0000000905057c24 */ /* 0x000fe4000f8e0204 */
[----:B------:R-:W-:Y:S01]  /*264f0*/  FMUL R4, R7, UR8 ;  /* 0x0000000807047c20 */ /* 0x000fe20008400000 */
[----:B------:R-:W-:Y:S01]  /*26500*/  ULDC UR8, c[0x0][0x618] ;  /* 0x0001860000087ab9 */ /* 0x000fe20000000800 */
[----:B------:R-:W-:Y:S01]  /*26510*/  ULDC UR9, c[0x0][0x154] ;  /* 0x0000550000097ab9 */ /* 0x000fe20000000800 */
[----:B------:R-:W-:-:S03]  /*26520*/  IMAD.IADD R3, R3, 0x1, R5 ;  /* 0x0000000103037824 */ /* 0x000fc600078e0205 */
[----:B------:R-:W3:Y:S02]  /*26530*/  F2I.U32.TRUNC.NTZ R4, R4 ;  /* 0x0000000400047305 */ /* 0x000ee4000020f000 */
[----:B------:R-:W-:Y:S02]  /*26540*/  SHF.R.U64 R7, R2, UR8, R3 ;  /* 0x0000000802077c19 */ /* 0x000fe40008001203 */
[----:B-1----:R-:W-:-:S05]  /*26550*/  I2FP.F32.U32 R2, R0 ;  /* 0x0000000000027245 */ /* 0x002fca0000201000 */
[----:B------:R-:W-:Y:S01]  /*26560*/  FMUL R18, R2, UR9 ;  /* 0x0000000902127c20 */ /* 0x000fe20008400000 */
[----:B------:R-:W-:Y:S01]  /*26570*/  SHF.R.U32.HI R2, RZ, UR8, R3 ;  /* 0x00000008ff027c19 */ /* 0x000fe20008011603 */
[----:B------:R-:W-:-:S03]  /*26580*/  ULDC UR8, c[0x0][0x658] ;  /* 0x0001960000087ab9 */ /* 0x000fc60000000800 */
[--C-:B------:R-:W-:Y:S01]  /*26590*/  SHF.R.U64 R16, R7, UR10, R2.reuse ;  /* 0x0000000a07107c19 */ /* 0x100fe20008001202 */
[----:B------:R-:W1:Y:S01]  /*265a0*/  F2I.U32.TRUNC.NTZ R18, R18 ;  /* 0x0000001200127305 */ /* 0x000e62000020f000 */
[----:B------:R-:W-:Y:S01]  /*265b0*/  SHF.R.U32.HI R3, RZ, UR10, R2 ;  /* 0x0000000aff037c19 */ /* 0x000fe20008011602 */
[----:B---3--:R-:W-:-:S03]  /*265c0*/  IMAD.MOV R4, RZ, RZ, -R4 ;  /* 0x000000ffff047224 */ /* 0x008fc600078e0a04 */
[--C-:B------:R-:W-:Y:S01]  /*265d0*/  SHF.R.U64 R15, R16, UR8, R3.reuse ;  /* 0x00000008100f7c19 */ /* 0x100fe20008001203 */
[----:B--2---:R-:W-:Y:S01]  /*265e0*/  IMAD R14, R21, R4, R14 ;  /* 0x00000004150e7224 */ /* 0x004fe200078e020e */
[----:B------:R-:W-:-:S03]  /*265f0*/  SHF.R.U32.HI R19, RZ, UR8, R3 ;  /* 0x00000008ff137c19 */ /* 0x000fc60008011603 */
[----:B------:R-:W-:Y:S02]  /*26600*/  IMAD.MOV.U32 R2, RZ, RZ, R15 ;  /* 0x000000ffff027224 */ /* 0x000fe400078e000f */
[----:B------:R-:W-:Y:S01]  /*26610*/  IMAD.MOV.U32 R3, RZ, RZ, R19 ;  /* 0x000000ffff037224 */ /* 0x000fe200078e0013 */
[----:B0-----:R-:W-:Y:S06]  /*26620*/  @!P0 BRA `(.L_x_503) ;  /* 0x0000000000288947 */ /* 0x001fec0003800000 */
[----:B------:R-:W-:Y:S02]  /*26630*/  ULDC UR8, c[0x0][0x64c] ;  /* 0x0001930000087ab9 */ /* 0x000fe40000000800 */
[----:B------:R-:W-:-:S04]  /*26640*/  IADD3 R3, P0, R15, UR8, RZ ;  /* 0x000000080f037c10 */ /* 0x000fc8000ff1e0ff */
[----:B------:R-:W-:-:S05]  /*26650*/  IADD3.X R19, RZ, R19, RZ, P0, !PT ;  /* 0x00000013ff137210 */ /* 0x000fca00007fe4ff */
[----:B------:R-:W-:-:S04]  /*26660*/  IMAD.WIDE.U32 R4, R19, UR14, RZ ;  /* 0x0000000e13047c25 */ /* 0x000fc8000f8e00ff */
[----:B------:R-:W-:-:S04]  /*26670*/  IMAD.WIDE.U32 R4, P0, R3, UR15, R4 ;  /* 0x0000000f03047c25 */ /* 0x000fc8000f800004 */
[----:B------:R-:W-:-:S04]  /*26680*/  IMAD.WIDE.U32 R2, R3, UR14, RZ ;  /* 0x0000000e03027c25 */ /* 0x000fc8000f8e00ff */
[----:B------:R-:W-:Y:S01]  /*26690*/  IMAD.MOV.U32 R2, RZ, RZ, R5 ;  /* 0x000000ffff027224 */ /* 0x000fe200078e0005 */
[----:B------:R-:W-:Y:S01]  /*266a0*/  IADD3 RZ, P1, R3, R4, RZ ;  /* 0x0000000403ff7210 */ /* 0x000fe20007f3e0ff */
[----:B------:R-:W-:-:S04]  /*266b0*/  IMAD.X R3, RZ, RZ, RZ, P0 ;  /* 0x000000ffff037224 */ /* 0x000fc800000e06ff */
[----:B------:R-:W-:-:S08]  /*266c0*/  IMAD.WIDE.U32.X R2, R19, UR15, R2, P1 ;  /* 0x0000000f13027c25 */ /* 0x000fd000088e0402 */
.L_x_503:
[----:B------:R-:W-:Y:S01]  /*266d0*/  ULDC UR8, c[0x0][0x648] ;  /* 0x0001920000087ab9 */ /* 0x000fe20000000800 */
[----:B-1----:R-:W-:Y:S01]  /*266e0*/  IMAD.MOV R18, RZ, RZ, -R18 ;  /* 0x000000ffff127224 */ /* 0x002fe200078e0a12 */
[----:B------:R-:W-:Y:S01]  /*266f0*/  SHF.R.U64 R3, R2, UR8, R3 ;  /* 0x0000000802037c19 */ /* 0x000fe20008001203 */
[----:B------:R-:W-:Y:S01]  /*26700*/  ULDC UR8, c[0x0][0x638] ;  /* 0x00018e0000087ab9 */ /* 0x000fe20000000800 */
[----:B------:R-:W-:Y:S01]  /*26710*/  LOP3.LUT R16, R16, UR6, RZ, 0xc0, !PT ;  /* 0x0000000610107c12 */ /* 0x000fe2000f8ec0ff */
[----:B------:R-:W-:Y:S01]  /*26720*/  @P4 IMAD R14, R17, R18, R0 ;  /* 0x00000012110e4224 */ /* 0x000fe200078e0200 */
[----:B------:R-:W-:Y:S01]  /*26730*/  LOP3.LUT R2, R7, UR4, RZ, 0xc0, !PT ;  /* 0x0000000407027c12 */ /* 0x000fe2000f8ec0ff */
[----:B------:R-:W-:Y:S01]  /*26740*/  IMAD.MOV R0, RZ, RZ, -R3 ;  /* 0x000000ffff007224 */ /* 0x000fe200078e0a03 */
[----:B------:R-:W-:Y:S01]  /*26750*/  ULDC UR9, c[0x0][0x610] ;  /* 0x0001840000097ab9 */ /* 0x000fe20000000800 */
[----:B------:R-:W-:Y:S02]  /*26760*/  IMAD R3, R3, UR5, R16 ;  /* 0x0000000503037c24 */ /* 0x000fe4000f8e0210 */
[----:B------:R-:W-:Y:S01]  /*26770*/  IMAD R15, R0, UR8, R15 ;  /* 0x00000008000f7c24 */ /* 0x000fe2000f8e020f */
[----:B------:R-:W-:Y:S01]  /*26780*/  ULDC UR8, c[0x0][0x600] ;  /* 0x0001800000087ab9 */ /* 0x000fe20000000800 */
[----:B------:R-:W-:Y:S01]  /*26790*/  IMAD R14, R3, UR9, R14 ;  /* 0x00000009030e7c24 */ /* 0x000fe2000f8e020e */
[----:B------:R-:W-:Y:S01]  /*267a0*/  MOV R0, 0x1 ;  /* 0x0000000100007802 */ /* 0x000fe20000000f00 */
[----:B------:R-:W-:-:S05]  /*267b0*/  IMAD R15, R15, UR8, R2 ;  /* 0x000000080f0f7c24 */ /* 0x000fca000f8e0202 */
[----:B------:R-:W-:Y:S02]  /*267c0*/  SEL R5, R15, R14, !P4 ;  /* 0x0000000e0f057207 */ /* 0x000fe40006000000 */
[----:B------:R-:W-:-:S07]  /*267d0*/  SEL R4, R14, R15, !P4 ;  /* 0x0000000f0e047207 */ /* 0x000fce0006000000 */
.L_x_501:
[----:B------:R-:W-:Y:S05]  /*267e0*/  BSYNC B1 ;  /* 0x0000000000017941 */ /* 0x000fea0003800000 */
.L_x_500:
[----:B------:R-:W-:-:S13]  /*267f0*/  LOP3.LUT P0, RZ, R0, 0xff, RZ, 0xc0, !PT ;  /* 0x000000ff00ff7812 */ /* 0x000fda000780c0ff */
[----:B------:R-:W-:Y:S05]  /*26800*/  @P0 BRA `(.L_x_504) ;  /* 0xfffffff000f40947 */ /* 0x000fea000383ffff */
[----:B------:R-:W-:Y:S05]  /*26810*/  BSYNC B0 ;  /* 0x0000000000007941 */ /* 0x000fea0003800000 */
.L_x_493:
[----:B------:R-:W-:-:S03]  /*26820*/  UMOV UR8, 0xffffffff ;  /* 0xffffffff00087882 */ /* 0x000fc60000000000 */
[----:B------:R-:W-:Y:S05]  /*26830*/  BRA.DIV UR8, `(.L_x_505) ;  /* 0x0000000208e07947 */ /* 0x000fea000b800000 */
[----:B------:R-:W-:-:S13]  /*26840*/  ELECT P0, URZ, PT ;  /* 0x00000000003f782f */ /* 0x000fda0003800000 */
.L_x_517:
[----:B------:R-:W-:Y:S04]  /*26850*/  BSSY B0, `(.L_x_506) ;  /* 0x000001a000007945 */ /* 0x000fe80003800000 */
[----:B------:R-:W-:Y:S05]  /*26860*/  @!P0 BRA `(.L_x_507) ;  /* 0x0000000000608947 */ /* 0x000fea0003800000 */
[----:B------:R-:W-:-:S04]  /*26870*/  ULOP3.LUT UR8, UR7, 0x2, URZ, 0xfc, !UPT ;  /* 0x0000000207087892 */ /* 0x000fc8000f8efc3f */
[----:B------:R-:W-:-:S06]  /*26880*/  UISETP.NE.AND UP0, UPT, UR8, 0x3, UPT ;  /* 0x000000030800788c */ /* 0x000fcc000bf05270 */
[----:B------:R-:W-:-:S13]  /*26890*/  PLOP3.LUT P0, PT, PT, PT, UP0, 0x80, 0x0 ;  /* 0x000000000000781c */ /* 0x000fda0003f0f008 */
[----:B------:R-:W-:Y:S05]  /*268a0*/  @!P0 BRA `(.L_x_508) ;  /* 0x0000000000048947 */ /* 0x000fea0003800000 */
[----:B------:R-:W-:Y:S01]  /*268b0*/  BPT.TRAP 0x1 ;  /* 0x000000040000795c */ /* 0x000fe20000300000 */
.L_x_508:
[----:B------:R-:W0:Y:S01]  /*268c0*/  S2R R3, SR_CgaCtaId ;  /* 0x0000000000037919 */ /* 0x000e220000008800 */
[----:B------:R-:W-:Y:S02]  /*268d0*/  MOV R0, 0x400 ;  /* 0x0000040000007802 */ /* 0x000fe40000000f00 */
[----:B------:R-:W-:Y:S02]  /*268e0*/  SHF.L.U32 R2, R13, 0x1f, RZ ;  /* 0x0000001f0d027819 */ /* 0x000fe400000006ff */
[----:B0-----:R-:W-:-:S05]  /*268f0*/  LEA R3, R3, R0, 0x18 ;  /* 0x0000000003037211 */ /* 0x001fca00078ec0ff */
[----:B------:R-:W-:-:S04]  /*26900*/  VIADD R3, R3, 0x10 ;  /* 0x0000001003037836 */ /* 0x000fc80000000000 */
[C---:B------:R-:W-:Y:S02]  /*26910*/  IMAD R5, R12.reuse, 0x8, R3 ;  /* 0x000000080c057824 */ /* 0x040fe400078e0203 */
[----:B------:R-:W-:Y:S02]  /*26920*/  VIADD R12, R12, 0x1 ;  /* 0x000000010c0c7836 */ /* 0x000fe40000000000 */
[----:B------:R-:W0:Y:S03]  /*26930*/  SYNCS.PHASECHK.TRANS64.TRYWAIT P0, [R5+URZ], R2 ;  /* 0x00000002050075a7 */ /* 0x000e26000800017f */
[----:B------:R-:W-:-:S04]  /*26940*/  ISETP.NE.AND P1, PT, R12, 0x2, PT ;  /* 0x000000020c00780c */ /* 0x000fc80003f25270 */
[----:B------:R-:W-:Y:S02]  /*26950*/  SEL R0, RZ, 0x1, P1 ;  /* 0x00000001ff007807 */ /* 0x000fe40000800000 */
[----:B------:R-:W-:Y:S02]  /*26960*/  SEL R12, R12, RZ, P1 ;  /* 0x000000ff0c0c7207 */ /* 0x000fe40000800000 */
[----:B------:R-:W-:Y:S01]  /*26970*/  LOP3.LUT R0, R13, R0, RZ, 0x3c, !PT ;  /* 0x000000000d007212 */ /* 0x000fe200078e3cff */
[----:B0-----:R-:W-:Y:S06]  /*26980*/  @!P0 BRA `(.L_x_509) ;  /* 0x0000000000ac8947 */ /* 0x001fec0003800000 */
.L_x_518:
[----:B------:R-:W-:Y:S01]  /*26990*/  IMAD R3, R12, 0x8, R3 ;  /* 0x000000080c037824 */ /* 0x000fe200078e0203 */
[----:B------:R-:W-:-:S07]  /*269a0*/  SHF.L.U32 R0, R0, 0x1f, RZ ;  /* 0x0000001f00007819 */ /* 0x000fce00000006ff */
.L_x_510:
[----:B-1----:R1:W2:Y:S02]  /*269b0*/  SYNCS.PHASECHK.TRANS64.TRYWAIT P0, [R3+URZ], R0 ;  /* 0x00000000030075a7 */ /* 0x0022a4000800017f */
[----:B--2---:R-:W-:Y:S05]  /*269c0*/  @!P0 NANOSLEEP.SYNCS 0x989680 ;  /* 0x009896800000895d */ /* 0x004fea0003900000 */
[----:B------:R-:W2:Y:S02]  /*269d0*/  @!P0 SYNCS.PHASECHK.TRANS64 P0, [R3+URZ], R0 ;  /* 0x00000000030085a7 */ /* 0x000ea4000800007f */
[----:B--2---:R-:W-:Y:S05]  /*269e0*/  @!P0 BRA `(.L_x_510) ;  /* 0xfffffffc00f08947 */ /* 0x004fea000383ffff */
.L_x_507:
[----:B------:R-:W-:Y:S05]  /*269f0*/  BSYNC B0 ;  /* 0x0000000000007941 */ /* 0x000fea0003800000 */
.L_x_506:
[----:B------:R-:W-:Y:S05]  /*26a00*/  EXIT ;  /* 0x000000000000794d */ /* 0x000fea0003800000 */
.L_x_21:
[----:B--2---:R-:W-:-:S04]  /*26a10*/  MOV R3, UR12 ;  /* 0x0000000c00037c02 */ /* 0x004fc80008000f00 */
[----:B------:R2:W4:Y:S03]  /*26a20*/  SYNCS.PHASECHK.TRANS64.TRYWAIT P0, [R3+URZ], R0 ;  /* 0x00000000030075a7 */ /* 0x000526000800017f */
[----:B----4-:R-:W-:Y:S05]  /*26a30*/  @!P0 NANOSLEEP.SYNCS 0x989680 ;  /* 0x009896800000895d */ /* 0x010fea0003900000 */
[----:B------:R-:W4:Y:S02]  /*26a40*/  @!P0 SYNCS.PHASECHK.TRANS64 P0, [R3+URZ], R0 ;  /* 0x00000000030085a7 */ /* 0x000f24000800007f */
[----:B----4-:R-:W-:Y:S05]  /*26a50*/  @!P0 BRA `(.L_x_21) ;  /* 0xfffffffc00ec8947 */ /* 0x010fea000383ffff */
[----:B------:R-:W-:Y:S05]  /*26a60*/  BRA `(.L_x_20) ;  /* 0xfffffdbc00e87947 */ /* 0x000fea000383ffff */
.L_x_27:
[----:B-----5:R2:W-:Y:S02]  /*26a70*/  STL [R1+0x390], R0 ;  /* 0x0003900001007387 */ /* 0x0205e40000100800 */
[----:B--2---:R-:W-:-:S04]  /*26a80*/  IMAD.U32 R0, RZ, RZ, UR14 ;  /* 0x0000000eff007e24 */ /* 0x004fc8000f8e00ff */
[----:B------:R2:W4:Y:S03]  /*26a90*/  SYNCS.PHASECHK.TRANS64.TRYWAIT P0, [R0+URZ], R5 ;  /* 0x00000005000075a7 */ /* 0x000526000800017f */
[----:B----4-:R-:W-:Y:S05]  /*26aa0*/  @!P0 NANOSLEEP.SYNCS 0x989680 ;  /* 0x009896800000895d */ /* 0x010fea0003900000 */
[----:B------:R2:W4:Y:S02]  /*26ab0*/  @!P0 SYNCS.PHASECHK.TRANS64 P0, [R0+URZ], R5 ;  /* 0x00000005000085a7 */ /* 0x000524000800007f */
[----:B--2---:R2:W5:Y:S02]  /*26ac0*/  LDL.LU R0, [R1+0x390] ;  /* 0x0003900001007983 */ /* 0x0045640000300800 */
[----:B--2-4-:R-:W-:Y:S05]  /*26ad0*/  @!P0 BRA `(.L_x_27) ;  /* 0xfffffffc00e48947 */ /* 0x014fea000383ffff */
[----:B------:R-:W-:Y:S05]  /*26ae0*/  BRA `(.L_x_26) ;  /* 0xfffffe2400387947 */ /* 0x000fea000383ffff */
.L_x_494:
[----:B------:R-:W-:Y:S01]  /*26af0*/  BSSY B1, `(.L_x_511) ;  /* 0x0000006000017945 */ /* 0x000fe20003800000 */
[----:B------:R-:W-:-:S07]  /*26b00*/  IMAD.MOV.U32 R0, RZ, RZ, -0x1 ;  /* 0xffffffffff007424 */ /* 0x000fce00078e00ff */
[----:B------:R-:W-:Y:S05]  /*26b10*/  WARPSYNC.COLLECTIVE R0, `(.L_x_512) ;  /* 0x00000000000c7348 */ /* 0x000fea0003c00000 */
[----:B------:R-:W-:Y:S02]  /*26b20*/  ELECT P0, UR62, PT ;  /* 0x00000000003e782f */ /* 0x000fe40003800000 */
[----:B------:R-:W-:Y:S01]  /*26b30*/  MOV R0, UR62 ;  /* 0x0000003e00007c02 */ /* 0x000fe20008000f00 */
[----:B------:R-:W-:Y:S10]  /*26b40*/  ENDCOLLECTIVE ;  /* 0x000000000000791b */ /* 0x000ff40003800000 */
.L_x_512:
[----:B------:R-:W-:Y:S05]  /*26b50*/  BSYNC B1 ;  /* 0x0000000000017941 */ /* 0x000fea0003800000 */
.L_x_511:
[----:B------:R-:W-:Y:S05]  /*26b60*/  BRA `(.L_x_513) ;  /* 0xfffffff000287947 */ /* 0x000fea000383ffff */
.L_x_497:
[----:B0-----:R0:W2:Y:S02]  /*26b70*/  SYNCS.PHASECHK.TRANS64.TRYWAIT P0, [R15+URZ+0x10], R4 ;  /* 0x000010040f0075a7 */ /* 0x0010a4000800017f */
[----:B--2---:R-:W-:Y:S05]  /*26b80*/  @!P0 NANOSLEEP.SYNCS 0x989680 ;  /* 0x009896800000895d */ /* 0x004fea0003900000 */
[----:B------:R-:W2:Y:S02]  /*26b90*/  @!P0 SYNCS.PHASECHK.TRANS64 P0, [R15+URZ+0x10], R4 ;  /* 0x000010040f0085a7 */ /* 0x000ea4000800007f */
[----:B--2---:R-:W-:Y:S05]  /*26ba0*/  @!P0 BRA `(.L_x_497) ;  /* 0xfffffffc00f08947 */ /* 0x004fea000383ffff */
[----:B------:R-:W-:Y:S05]  /*26bb0*/  BRA `(.L_x_514) ;  /* 0xfffffff000687947 */ /* 0x000fea000383ffff */
.L_x_505:
[----:B------:R-:W-:Y:S01]  /*26bc0*/  BSSY B0, `(.L_x_515) ;  /* 0x0000006000007945 */ /* 0x000fe20003800000 */
[----:B------:R-:W-:-:S07]  /*26bd0*/  IMAD.MOV.U32 R0, RZ, RZ, -0x1 ;  /* 0xffffffffff007424 */ /* 0x000fce00078e00ff */
[----:B------:R-:W-:Y:S05]  /*26be0*/  WARPSYNC.COLLECTIVE R0, `(.L_x_516) ;  /* 0x00000000000c7348 */ /* 0x000fea0003c00000 */
[----:B------:R-:W-:Y:S02]  /*26bf0*/  ELECT P0, UR62, PT ;  /* 0x00000000003e782f */ /* 0x000fe40003800000 */
[----:B------:R-:W-:Y:S01]  /*26c00*/  MOV R0, UR62 ;  /* 0x0000003e00007c02 */ /* 0x000fe20008000f00 */
[----:B------:R-:W-:Y:S10]  /*26c10*/  ENDCOLLECTIVE ;  /* 0x000000000000791b */ /* 0x000ff40003800000 */
.L_x_516:
[----:B------:R-:W-:Y:S05]  /*26c20*/  BSYNC B0 ;  /* 0x0000000000007941 */ /* 0x000fea0003800000 */
.L_x_515:
[----:B------:R-:W-:Y:S05]  /*26c30*/  BRA `(.L_x_517) ;  /* 0xfffffffc00047947 */ /* 0x000fea000383ffff */
.L_x_509:
[----:B0-----:R0:W1:Y:S02]  /*26c40*/  SYNCS.PHASECHK.TRANS64.TRYWAIT P0, [R5+URZ], R2 ;  /* 0x00000002050075a7 */ /* 0x001064000800017f */
[----:B-1----:R-:W-:Y:S05]  /*26c50*/  @!P0 NANOSLEEP.SYNCS 0x989680 ;  /* 0x009896800000895d */ /* 0x002fea0003900000 */
[----:B------:R-:W1:Y:S02]  /*26c60*/  @!P0 SYNCS.PHASECHK.TRANS64 P0, [R5+URZ], R2 ;  /* 0x00000002050085a7 */ /* 0x000e64000800007f */
[----:B-1----:R-:W-:Y:S05]  /*26c70*/  @!P0 BRA `(.L_x_509) ;  /* 0xfffffffc00f08947 */ /* 0x002fea000383ffff */
[----:B------:R-:W-:Y:S05]  /*26c80*/  BRA `(.L_x_518) ;  /* 0xfffffffc00407947 */ /* 0x000fea000383ffff */
.L_x_519:
[----:B------:R-:W-:-:S00]  /*26c90*/  BRA `(.L_x_519) ;  /* 0xfffffffc00fc7947 */ /* 0x000fc0000383ffff */
[----:B------:R-:W-:-:S00]  /*26ca0*/  NOP ;  /* 0x0000000000007918 */ /* 0x000fc00000000000 */
        /* <DEDUP_REMOVED lines=13> */
.L_x_520:


//--------------------- .nv.shared._ZN7cutlass13device_kernelINS_4gemm6kernel13GemmUniversalIN4cute5tupleIJiiiiEEENS1_10collective13CollectiveMmaINS1_37MainloopSm90TmaGmmaWarpSpecializedFP8ILi2ENS5_IJNS4_1CILi2EEENSA_ILi1EEESC_EEENS1_35KernelTmaWarpSpecializedCooperativeEEENS5_IJNSA_ILi192EEENSA_ILi224EEENSA_ILi256EEEEEENS_12float_e4m3_tENS5_IJlSC_lEEESK_SL_NS4_8TiledMMAINS4_8MMA_AtomIJNS4_4SM904GMMA30MMA_64x32x32_F32E4M3E4M3_SS_TNILNSP_7ScaleInE1ELSR_1EEEEEENS4_6LayoutISD_NS5_IJSC_NSA_ILi0EEESV_EEEEENS5_IJNS4_10UnderscoreESY_SY_EEEEENS4_13SM90_TMA_LOADENS4_14ComposedLayoutINS4_7SwizzleILi3ELi4ELi3EEENS4_18smem_ptr_flag_bitsILi8EEENSU_INS5_IJNSA_ILi8EEENSA_ILi128EEEEEENS5_IJS18_SC_EEEEEEEvNS4_8identityENS4_23SM90_TMA_LOAD_MULTICASTES1C_vS1D_EENS_8epilogue10collective6detail29Sm90TmaWarpSpecializedAdapterINS1H_15DefaultEpilogueISK_SL_SL_NS1G_6thread17LinearCombinationISK_Li1EffLNS1L_9ScaleType4KindE0ELNS_15FloatRoundStyleE2ESK_EENS1_15EpilogueDefaultEEEEEvvEEEEvNT_6ParamsE --------------------------
	.section	.nv.shared._ZN7cutlass13device_kernelINS_4gemm6kernel13GemmUniversalIN4cute5tupleIJiiiiEEENS1_10collective13CollectiveMmaINS1_37MainloopSm90TmaGmmaWarpSpecializedFP8ILi2ENS5_IJNS4_1CILi2EEENSA_ILi1EEESC_EEENS1_35KernelTmaWarpSpecializedCooperativeEEENS5_IJNSA_ILi192EEENSA_ILi224EEENSA_ILi256EEEEEENS_12float_e4m3_tENS5_IJlSC_lEEESK_SL_NS4_8TiledMMAINS4_8MMA_AtomIJNS4_4SM904GMMA30MMA_64x32x32_F32E4M3E4M3_SS_TNILNSP_7ScaleInE1ELSR_1EEEEEENS4_6LayoutISD_NS5_IJSC_NSA_ILi0EEESV_EEEEENS5_IJNS4_10UnderscoreESY_SY_EEEEENS4_13SM90_TMA_LOADENS4_14ComposedLayoutINS4_7SwizzleILi3ELi4ELi3EEENS4_18smem_ptr_flag_bitsILi8EEENSU_INS5_IJNSA_ILi8EEENSA_ILi128EEEEEENS5_IJS18_SC_EEEEEEEvNS4_8identityENS4_23SM90_TMA_LOAD_MULTICASTES1C_vS1D_EENS_8epilogue10collective6detail29Sm90TmaWarpSpecializedAdapterINS1H_15DefaultEpilogueISK_SL_SL_NS1G_6thread17LinearCombinationISK_Li1EffLNS1L_9ScaleType4KindE0ELNS_15FloatRoundStyleE2ESK_EENS1_15EpilogueDefaultEEEEEvvEEEEvNT_6ParamsE,"aw",@nobits
	.sectionflags	@""
	.align	16
	.zero		1024


//--------------------- .nv.shared.reserved.0     --------------------------
	.section	.nv.shared.reserved.0,"aw",@nobits
	.weak		__nv_reservedSMEM_offset_0_alias
	.size		__nv_reservedSMEM_offset_0_alias, 0, 0
	.other		__nv_reservedSMEM_offset_0_alias,@"STO_CUDA_RESERVED_SHARED STV_DEFAULT"
__nv_reservedSMEM_offset_0_alias:
	.zero		0


//--------------------- .nv.global                --------------------------
	.section	.nv.global,"aw",@nobits
.nv.global:
	.type		_ZN39_INTERNAL_0797906b_4_k_cu_cfe7d471_53444cute1_E,@object
	.size		_ZN39_INTERNAL_0797906b_4_k_cu_cfe7d471_53444cute1_E,(_ZN39_INTERNAL_0797906b_4_k_cu_cfe7d471_53444cuda3std3__45__cpo6cbeginE - _ZN39_INTERNAL_0797906b_4_k_cu_cfe7d471_53444cute1_E)
_ZN39_INTERNAL_0797906b_4_k_cu_cfe7d471_53444cute1_E:
	.zero		1
	.type		_ZN39_INTERNAL_0797906b_4_k_cu_cfe7d471_53444cuda3std3__45__cpo6cbeginE,@object
	.size		_ZN39_INTERNAL_0797906b_4_k_cu_cfe7d471_53444cuda3std3__45__cpo6cbeginE,(_ZN39_INTERNAL_0797906b_4_k_cu_cfe7d471_53444cuda3std3__48in_placeE - _ZN39_INTERNAL_0797906b_4_k_cu_cfe7d471_53444cuda3std3__45__cpo6cbeginE)
_ZN39_INTERNAL_0797906b_4_k_cu_cfe7d471_53444cuda3std3__45__cpo6cbeginE:
	.zero		1
	.type		_ZN39_INTERNAL_0797906b_4_k_cu_cfe7d471_53444cuda3std3__48in_placeE,@object
	.size		_ZN39_INTERNAL_0797906b_4_k_cu_cfe7d471_53444cuda3std3__48in_placeE,(_ZN39_INTERNAL_0797906b_4_k_cu_cfe7d471_53444cuda3std6ranges3__45__cpo9iter_moveE - _ZN39_INTERNAL_0797906b_4_k_cu_cfe7d471_53444cuda3std3__48in_placeE)
_ZN39_INTERNAL_0797906b_4_k_cu_cfe7d471_53444cuda3std3__48in_placeE:
	.zero		1
	.type		_ZN39_INTERNAL_0797906b_4_k_cu_cfe7d471_53444cuda3std6ranges3__45__cpo9iter_moveE,@object
	.size		_ZN39_INTERNAL_0797906b_4_k_cu_cfe7d471_53444cuda3std6ranges3__45__cpo9iter_moveE,(_ZN39_INTERNAL_0797906b_4_k_cu_cfe7d471_53444cuda3std3__45__cpo5beginE - _ZN39_INTERNAL_0797906b_4_k_cu_cfe7d471_53444cuda3std6ranges3__45__cpo9iter_moveE)
_ZN39_INTERNAL_0797906b_4_k_cu_cfe7d471_53444cuda3std6ranges3__45__cpo9iter_moveE:
	.zero		1
	.type		_ZN39_INTERNAL_0797906b_4_k_cu_cfe7d471_53444cuda3std3__45__cpo5beginE,@object
	.size		_ZN39_INTERNAL_0797906b_4_k_cu_cfe7d471_53444cuda3std3__45__cpo5beginE,(_ZN39_INTERNAL_0797906b_4_k_cu_cfe7d471_53444cuda3std3__441_GLOBAL__N__0797906b_4_k_cu_cfe7d471_53446ignoreE - _ZN39_INTERNAL_0797906b_4_k_cu_cfe7d471_53444cuda3std3__45__cpo5beginE)
_ZN39_INTERNAL_0797906b_4_k_cu_cfe7d471_53444cuda3std3__45__cpo5beginE:
	.zero		1
	.type		_ZN39_INTERNAL_0797906b_4_k_cu_cfe7d471_53444cuda3std3__441_GLOBAL__N__0797906b_4_k_cu_cfe7d471_53446ignoreE,@object
	.size		_ZN39_INTERNAL_0797906b_4_k_cu_cfe7d471_53444cuda3std3__441_GLOBAL__N__0797906b_4_k_cu_cfe7d471_53446ignoreE,(_ZN39_INTERNAL_0797906b_4_k_cu_cfe7d471_53444cute7productE - _ZN39_INTERNAL_0797906b_4_k_cu_cfe7d471_53444cuda3std3__441_GLOBAL__N__0797906b_4_k_cu_cfe7d471_53446ignoreE)
_ZN39_INTERNAL_0797906b_4_k_cu_cfe7d471_53444cuda3std3__441_GLOBAL__N__0797906b_4_k_cu_cfe7d471_53446ignoreE:
	.zero		1
	.type		_ZN39_INTERNAL_0797906b_4_k_cu_cfe7d471_53444cute7productE,@object
	.size		_ZN39_INTERNAL_0797906b_4_k_cu_cfe7d471_53444cute7productE,(_ZN39_INTERNAL_0797906b_4_k_cu_cfe7d471_53444cuda3std3__45__cpo3endE - _ZN39_INTERNAL_0797906b_4_k_cu_cfe7d471_53444cute7productE)
_ZN39_INTERNAL_0797906b_4_k_cu_cfe7d471_53444cute7productE:
	.zero		1
	.type		_ZN39_INTERNAL_0797906b_4_k_cu_cfe7d471_53444cuda3std3__45__cpo3endE,@object
	.size		_ZN39_INTERNAL_0797906b_4_k_cu_cfe7d471_53444cuda3std3__45__cpo3endE,(_ZN39_INTERNAL_0797906b_4_k_cu_cfe7d471_53444cuda3std3__419piecewise_constructE - _ZN39_INTERNAL_0797906b_4_k_cu_cfe7d471_53444cuda3std3__45__cpo3endE)
_ZN39_INTERNAL_0797906b_4_k_cu_cfe7d471_53444cuda3std3__45__cpo3endE:
	.zero		1
	.type		_ZN39_INTERNAL_0797906b_4_k_cu_cfe7d471_53444cuda3std3__419piecewise_constructE,@object
	.size		_ZN39_INTERNAL_0797906b_4_k_cu_cfe7d471_53444cuda3std3__419piecewise_constructE,(_ZN39_INTERNAL_0797906b_4_k_cu_cfe7d471_53444cuda3std3__45__cpo4cendE - _ZN39_INTERNAL_0797906b_4_k_cu_cfe7d471_53444cuda3std3__419piecewise_constructE)
_ZN39_INTERNAL_0797906b_4_k_cu_cfe7d471_53444cuda3std3__419piecewise_constructE:
	.zero		1
	.type		_ZN39_INTERNAL_0797906b_4_k_cu_cfe7d471_53444cuda3std3__45__cpo4cendE,@object
	.size		_ZN39_INTERNAL_0797906b_4_k_cu_cfe7d471_53444cuda3std3__45__cpo4cendE,(_ZN39_INTERNAL_0797906b_4_k_cu_cfe7d471_53444cuda3std6ranges3__45__cpo4swapE - _ZN39_INTERNAL_0797906b_4_k_cu_cfe7d471_53444cuda3std3__45__cpo4cendE)
_ZN39_INTERNAL_0797906b_4_k_cu_cfe7d471_53444cuda3std3__45__cpo4cendE:
	.zero		1
	.type		_ZN39_INTERNAL_0797906b_4_k_cu_cfe7d471_53444cuda3std6ranges3__45__cpo4swapE,@object
	.size		_ZN39_INTERNAL_0797906b_4_k_cu_cfe7d471_53444cuda3std6ranges3__45__cpo4swapE,(.L_7 - _ZN39_INTERNAL_0797906b_4_k_cu_cfe7d471_53444cuda3std6ranges3__45__cpo4swapE)
_ZN39_INTERNAL_0797906b_4_k_cu_cfe7d471_53444cuda3std6ranges3__45__cpo4swapE:
	.zero		1
.L_7:


//--------------------- .nv.constant0._ZN7cutlass13device_kernelINS_4gemm6kernel13GemmUniversalIN4cute5tupleIJiiiiEEENS1_10collective13CollectiveMmaINS1_37MainloopSm90TmaGmmaWarpSpecializedFP8ILi2ENS5_IJNS4_1CILi2EEENSA_ILi1EEESC_EEENS1_35KernelTmaWarpSpecializedCooperativeEEENS5_IJNSA_ILi192EEENSA_ILi224EEENSA_ILi256EEEEEENS_12float_e4m3_tENS5_IJlSC_lEEESK_SL_NS4_8TiledMMAINS4_8MMA_AtomIJNS4_4SM904GMMA30MMA_64x32x32_F32E4M3E4M3_SS_TNILNSP_7ScaleInE1ELSR_1EEEEEENS4_6LayoutISD_NS5_IJSC_NSA_ILi0EEESV_EEEEENS5_IJNS4_10UnderscoreESY_SY_EEEEENS4_13SM90_TMA_LOADENS4_14ComposedLayoutINS4_7SwizzleILi3ELi4ELi3EEENS4_18smem_ptr_flag_bitsILi8EEENSU_INS5_IJNSA_ILi8EEENSA_ILi128EEEEEENS5_IJS18_SC_EEEEEEEvNS4_8identityENS4_23SM90_TMA_LOAD_MULTICASTES1C_vS1D_EENS_8epilogue10collective6detail29Sm90TmaWarpSpecializedAdapterINS1H_15DefaultEpilogueISK_SL_SL_NS1G_6thread17LinearCombinationISK_Li1EffLNS1L_9ScaleType4KindE0ELNS_15FloatRoundStyleE2ESK_EENS1_15EpilogueDefaultEEEEEvvEEEEvNT_6ParamsE --------------------------
	.section	.nv.constant0._ZN7cutlass13device_kernelINS_4gemm6kernel13GemmUniversalIN4cute5tupleIJiiiiEEENS1_10collective13CollectiveMmaINS1_37MainloopSm90TmaGmmaWarpSpecializedFP8ILi2ENS5_IJNS4_1CILi2EEENSA_ILi1EEESC_EEENS1_35KernelTmaWarpSpecializedCooperativeEEENS5_IJNSA_ILi192EEENSA_ILi224EEENSA_ILi256EEEEEENS_12float_e4m3_tENS5_IJlSC_lEEESK_SL_NS4_8TiledMMAINS4_8MMA_AtomIJNS4_4SM904GMMA30MMA_64x32x32_F32E4M3E4M3_SS_TNILNSP_7ScaleInE1ELSR_1EEEEEENS4_6LayoutISD_NS5_IJSC_NSA_ILi0EEESV_EEEEENS5_IJNS4_10UnderscoreESY_SY_EEEEENS4_13SM90_TMA_LOADENS4_14ComposedLayoutINS4_7SwizzleILi3ELi4ELi3EEENS4_18smem_ptr_flag_bitsILi8EEENSU_INS5_IJNSA_ILi8EEENSA_ILi128EEEEEENS5_IJS18_SC_EEEEEEEvNS4_8identityENS4_23SM90_TMA_LOAD_MULTICASTES1C_vS1D_EENS_8epilogue10collective6detail29Sm90TmaWarpSpecializedAdapterINS1H_15DefaultEpilogueISK_SL_SL_NS1G_6thread17LinearCombinationISK_Li1EffLNS1L_9ScaleType4KindE0ELNS_15FloatRoundStyleE2ESK_EENS1_15EpilogueDefaultEEEEEvvEEEEvNT_6ParamsE,"a",@progbits
	.sectionflags	@""
	.align	4
.nv.constant0._ZN7cutlass13device_kernelINS_4gemm6kernel13GemmUniversalIN4cute5tupleIJiiiiEEENS1_10collective13CollectiveMmaINS1_37MainloopSm90TmaGmmaWarpSpecializedFP8ILi2ENS5_IJNS4_1CILi2EEENSA_ILi1EEESC_EEENS1_35KernelTmaWarpSpecializedCooperativeEEENS5_IJNSA_ILi192EEENSA_ILi224EEENSA_ILi256EEEEEENS_12float_e4m3_tENS5_IJlSC_lEEESK_SL_NS4_8TiledMMAINS4_8MMA_AtomIJNS4_4SM904GMMA30MMA_64x32x32_F32E4M3E4M3_SS_TNILNSP_7ScaleInE1ELSR_1EEEEEENS4_6LayoutISD_NS5_IJSC_NSA_ILi0EEESV_EEEEENS5_IJNS4_10UnderscoreESY_SY_EEEEENS4_13SM90_TMA_LOADENS4_14ComposedLayoutINS4_7SwizzleILi3ELi4ELi3EEENS4_18smem_ptr_flag_bitsILi8EEENSU_INS5_IJNSA_ILi8EEENSA_ILi128EEEEEENS5_IJS18_SC_EEEEEEEvNS4_8identityENS4_23SM90_TMA_LOAD_MULTICASTES1C_vS1D_EENS_8epilogue10collective6detail29Sm90TmaWarpSpecializedAdapterINS1H_15DefaultEpilogueISK_SL_SL_NS1G_6thread17LinearCombinationISK_Li1EffLNS1L_9ScaleType4KindE0ELNS_15FloatRoundStyleE2ESK_EENS1_15EpilogueDefaultEEEEEvvEEEEvNT_6ParamsE:
	.zero		1664


//--------------------- SYMBOLS --------------------------

	.type		.nv.reservedSmem.offset0,@object
	.size		.nv.reservedSmem.offset0,0x4
